	.target	sm_90a

	.elftype	@"ET_EXEC"


//--------------------- .note.nv.tkinfo           --------------------------
	.section	.note.nv.tkinfo,"",@"SHT_NOTE"
	.sectionflags	@"SHF_NOTE_NV_TKINFO"
	.tkinfo
        /*0018*/ 	.word	0x00000002
        /*0030*/ 	.string	""
        /*0030*/ 	.string	"ptxas"
        /*0030*/ 	.string	"Cuda compilation tools, release 13.0, V13.0.88"
        /*0030*/ 	.string	"Build cuda_13.0.r13.0/compiler.36424714_0"
        /*0030*/ 	.string	"-v  -suppress-debug-info  -lineinfo  -arch sm_90a "



//--------------------- .note.nv.cuinfo           --------------------------
	.section	.note.nv.cuinfo,"",@"SHT_NOTE"
	.sectionflags	@"SHF_NOTE_NV_CUINFO"
        /*0018*/ 	.short	0x0002
        /*001a*/ 	.short	0x005a
        /*001c*/ 	.short	0x0082
	.zero		2


//--------------------- .nv.info                  --------------------------
	.section	.nv.info,"",@"SHT_CUDA_INFO"
	.align	4


	//----- nvinfo : EIATTR_REGCOUNT
	.align		4
        /*0000*/ 	.byte	0x04, 0x2f
        /*0002*/ 	.short	(.L_1 - .L_0)
	.align		4
.L_0:
        /*0004*/ 	.word	index@(gluon_wgmma)
        /*0008*/ 	.word	0x000000ff


	//----- nvinfo : EIATTR_FRAME_SIZE
	.align		4
.L_1:
        /*000c*/ 	.byte	0x04, 0x11
        /*000e*/ 	.short	(.L_3 - .L_2)
	.align		4
.L_2:
        /*0010*/ 	.word	index@(gluon_wgmma)
        /*0014*/ 	.word	0x00000200


	//----- nvinfo : EIATTR_MIN_STACK_SIZE
	.align		4
.L_3:
        /*0018*/ 	.byte	0x04, 0x12
        /*001a*/ 	.short	(.L_5 - .L_4)
	.align		4
.L_4:
        /*001c*/ 	.word	index@(gluon_wgmma)
        /*0020*/ 	.word	0x00000200
.L_5:


//--------------------- .nv.compat                --------------------------
	.section	.nv.compat,"",@"SHT_CUDA_COMPAT_INFO"
	.align	4
        /*0000*/ 	.byte	0x02, 0x09, 0x01, 0x00, 0x02, 0x02, 0x04, 0x00, 0x02, 0x05, 0x05, 0x00, 0x03, 0x07, 0x01, 0x01
        /*0010*/ 	.byte	0x02, 0x03, 0x03, 0x00, 0x02, 0x06, 0x01, 0x00, 0x04, 0x0b, 0x08, 0x00, 0x00, 0x00, 0x00, 0x00
        /*0020*/ 	.byte	0x00, 0x00, 0x00, 0x00


//--------------------- .nv.info.gluon_wgmma      --------------------------
	.section	.nv.info.gluon_wgmma,"",@"SHT_CUDA_INFO"
	.sectionflags	@""
	.align	4


	//----- nvinfo : EIATTR_CUDA_API_VERSION
	.align		4
        /*0000*/ 	.byte	0x04, 0x37
        /*0002*/ 	.short	(.L_7 - .L_6)
.L_6:
        /*0004*/ 	.word	0x00000082


	//----- nvinfo : EIATTR_KPARAM_INFO
	.align		4
.L_7:
        /*0008*/ 	.byte	0x04, 0x17
        /*000a*/ 	.short	(.L_9 - .L_8)
.L_8:
        /*000c*/ 	.word	0x00000000
        /*0010*/ 	.short	0x000a
        /*0012*/ 	.short	0x0048
        /*0014*/ 	.byte	0x00, 0xf4, 0x21, 0x00


	//----- nvinfo : EIATTR_KPARAM_INFO
	.align		4
.L_9:
        /*0018*/ 	.byte	0x04, 0x17
        /*001a*/ 	.short	(.L_11 - .L_10)
.L_10:
        /*001c*/ 	.word	0x00000000
        /*0020*/ 	.short	0x0009
        /*0022*/ 	.short	0x0040
        /*0024*/ 	.byte	0x00, 0xf4, 0x21, 0x00


	//----- nvinfo : EIATTR_KPARAM_INFO
	.align		4
.L_11:
        /*0028*/ 	.byte	0x04, 0x17
        /*002a*/ 	.short	(.L_13 - .L_12)
.L_12:
        /*002c*/ 	.word	0x00000000
        /*0030*/ 	.short	0x0008
        /*0032*/ 	.short	0x0038
        /*0034*/ 	.byte	0x00, 0xf0, 0x21, 0x00


	//----- nvinfo : EIATTR_KPARAM_INFO
	.align		4
.L_13:
        /*0038*/ 	.byte	0x04, 0x17
        /*003a*/ 	.short	(.L_15 - .L_14)
.L_14:
        /*003c*/ 	.word	0x00000000
        /*0040*/ 	.short	0x0007
        /*0042*/ 	.short	0x0030
        /*0044*/ 	.byte	0x00, 0xf0, 0x21, 0x00


	//----- nvinfo : EIATTR_KPARAM_INFO
	.align		4
.L_15:
        /*0048*/ 	.byte	0x04, 0x17
        /*004a*/ 	.short	(.L_17 - .L_16)
.L_16:
        /*004c*/ 	.word	0x00000000
        /*0050*/ 	.short	0x0006
        /*0052*/ 	.short	0x0028
        /*0054*/ 	.byte	0x00, 0xf0, 0x21, 0x00


	//----- nvinfo : EIATTR_KPARAM_INFO
	.align		4
.L_17:
        /*0058*/ 	.byte	0x04, 0x17
        /*005a*/ 	.short	(.L_19 - .L_18)
.L_18:
        /*005c*/ 	.word	0x00000000
        /*0060*/ 	.short	0x0005
        /*0062*/ 	.short	0x0020
        /*0064*/ 	.byte	0x00, 0xf0, 0x11, 0x00


	//----- nvinfo : EIATTR_KPARAM_INFO
	.align		4
.L_19:
        /*0068*/ 	.byte	0x04, 0x17
        /*006a*/ 	.short	(.L_21 - .L_20)
.L_20:
        /*006c*/ 	.word	0x00000000
        /*0070*/ 	.short	0x0004
        /*0072*/ 	.short	0x001c
        /*0074*/ 	.byte	0x00, 0xf0, 0x11, 0x00


	//----- nvinfo : EIATTR_KPARAM_INFO
	.align		4
.L_21:
        /*0078*/ 	.byte	0x04, 0x17
        /*007a*/ 	.short	(.L_23 - .L_22)
.L_22:
        /*007c*/ 	.word	0x00000000
        /*0080*/ 	.short	0x0003
        /*0082*/ 	.short	0x0018
        /*0084*/ 	.byte	0x00, 0xf0, 0x11, 0x00


	//----- nvinfo : EIATTR_KPARAM_INFO
	.align		4
.L_23:
        /*0088*/ 	.byte	0x04, 0x17
        /*008a*/ 	.short	(.L_25 - .L_24)
.L_24:
        /*008c*/ 	.word	0x00000000
        /*0090*/ 	.short	0x0002
        /*0092*/ 	.short	0x0010
        /*0094*/ 	.byte	0x00, 0xf4, 0x21, 0x00


	//----- nvinfo : EIATTR_KPARAM_INFO
	.align		4
.L_25:
        /*0098*/ 	.byte	0x04, 0x17
        /*009a*/ 	.short	(.L_27 - .L_26)
.L_26:
        /*009c*/ 	.word	0x00000000
        /*00a0*/ 	.short	0x0001
        /*00a2*/ 	.short	0x0008
        /*00a4*/ 	.byte	0x00, 0xf4, 0x21, 0x00


	//----- nvinfo : EIATTR_KPARAM_INFO
	.align		4
.L_27:
        /*00a8*/ 	.byte	0x04, 0x17
        /*00aa*/ 	.short	(.L_29 - .L_28)
.L_28:
        /*00ac*/ 	.word	0x00000000
        /*00b0*/ 	.short	0x0000
        /*00b2*/ 	.short	0x0000
        /*00b4*/ 	.byte	0x00, 0xf4, 0x21, 0x00


	//----- nvinfo : EIATTR_SPARSE_MMA_MASK
	.align		4
.L_29:
        /*00b8*/ 	.byte	0x03, 0x50
        /*00ba*/ 	.short	0x0000


	//----- nvinfo : EIATTR_MAXREG_COUNT
	.align		4
        /*00bc*/ 	.byte	0x03, 0x1b
        /*00be*/ 	.short	0x00ff


	//----- nvinfo : EIATTR_NUM_BARRIERS
	.align		4
        /*00c0*/ 	.byte	0x02, 0x4c
        /*00c2*/ 	.byte	0x01
	.zero		1


	//----- nvinfo : EIATTR_ANNOTATIONS
	.align		4
        /*00c4*/ 	.byte	0x04, 0x55
        /*00c6*/ 	.short	(.L_31 - .L_30)


	//   ....[0]....
.L_30:
        /*00c8*/ 	.word	0x00000001
        /*00cc*/ 	.byte	0x50, 0x11, 0x00, 0x00, 0x01, 0x00, 0x00, 0x00, 0x40, 0x13, 0x00, 0x00, 0x01, 0x00, 0x00, 0x00
        /* <DEDUP_REMOVED lines=162> */
        /*0afc*/ 	.byte	0xc0, 0x3d, 0x00, 0x00, 0x01, 0x00, 0x00, 0x00, 0xe0, 0x3d, 0x00, 0x00


	//----- nvinfo : EIATTR_MERCURY_ISA_VERSION
	.align		4
.L_31:
        /*0b08*/ 	.byte	0x03, 0x5f
        /*0b0a*/ 	.short	0x0101


	//----- nvinfo : EIATTR_INT_WARP_WIDE_INSTR_OFFSETS
	.align		4
        /*0b0c*/ 	.byte	0x04, 0x31
        /*0b0e*/ 	.short	(.L_33 - .L_32)


	//   ....[0]....
.L_32:
        /*0b10*/ 	.word	0x00001310


	//   ....[1]....
        /*0b14*/ 	.word	0x00001330


	//   ....[2]....
        /*0b18*/ 	.word	0x00001350


	//   ....[3]....
        /*0b1c*/ 	.word	0x00001470


	//   ....[4]....
        /*0b20*/ 	.word	0x00001490


	//   ....[5]....
        /*0b24*/ 	.word	0x00002980


	//   ....[6]....
        /*0b28*/ 	.word	0x00002990


	//   ....[7]....
        /*0b2c*/ 	.word	0x00002a10


	//   ....[8]....
        /*0b30*/ 	.word	0x00002a20


	//   ....[9]....
        /*0b34*/ 	.word	0x00004110


	//   ....[10]....
        /*0b38*/ 	.word	0x00004130


	//----- nvinfo : EIATTR_COOP_GROUP_MASK_REGIDS
	.align		4
.L_33:
        /*0b3c*/ 	.byte	0x04, 0x29
        /*0b3e*/ 	.short	(.L_35 - .L_34)


	//   ....[0]....
.L_34:
        /*0b40*/ 	.word	0xffffffff


	//   ....[1]....
        /*0b44*/ 	.word	0xffffffff


	//   ....[2]....
        /*0b48*/ 	.word	0xffffffff


	//----- nvinfo : EIATTR_COOP_GROUP_INSTR_OFFSETS
	.align		4
.L_35:
        /*0b4c*/ 	.byte	0x04, 0x28
        /*0b4e*/ 	.short	(.L_37 - .L_36)


	//   ....[0]....
.L_36:
        /*0b50*/ 	.word	0x00000160


	//   ....[1]....
        /*0b54*/ 	.word	0x00000730


	//   ....[2]....
        /*0b58*/ 	.word	0x00000ce0


	//----- nvinfo : EIATTR_MBARRIER_INSTR_OFFSETS
	.align		4
.L_37:
        /*0b5c*/ 	.byte	0x04, 0x39
        /*0b5e*/ 	.short	(.L_39 - .L_38)


	//   ....[0]....
.L_38:
        /*0b60*/ 	.word	0x000014c0
        /*0b64*/ 	.word	0x000000ff
        /*0b68*/ 	.word	0x00030000
        /*0b6c*/ 	.short	0x0100
        /*0b6e*/ 	.byte	0x0f
	.zero		1


	//   ....[1]....
        /*0b70*/ 	.word	0x000016e0
        /*0b74*/ 	.word	0x000000ff
        /*0b78*/ 	.word	0x00030008
        /*0b7c*/ 	.short	0x0100
        /*0b7e*/ 	.byte	0x0f
	.zero		1


	//   ....[2]....
        /*0b80*/ 	.word	0x00001ca0
        /*0b84*/ 	.word	0x000000ff
        /*0b88*/ 	.word	0x00030010
        /*0b8c*/ 	.short	0x0100
        /*0b8e*/ 	.byte	0x0f
	.zero		1


	//   ....[3]....
        /*0b90*/ 	.word	0x00001e50
        /*0b94*/ 	.word	0x000000ff
        /*0b98*/ 	.word	0x00030018
        /*0b9c*/ 	.short	0x0100
        /*0b9e*/ 	.byte	0x0f
	.zero		1


	//   ....[4]....
        /*0ba0*/ 	.word	0x00002ac0
        /*0ba4*/ 	.word	0x000000ff
        /*0ba8*/ 	.word	0x00030000
        /*0bac*/ 	.short	0x010a
        /*0bae*/ 	.byte	0x1d
	.zero		1


	//   ....[5]....
        /*0bb0*/ 	.word	0x00003900
        /*0bb4*/ 	.word	0x000000ff
        /*0bb8*/ 	.word	0x00030000
        /*0bbc*/ 	.short	0x0108
        /*0bbe*/ 	.byte	0x0f
	.zero		1


	//   ....[6]....
        /*0bc0*/ 	.word	0x00003970
        /*0bc4*/ 	.word	0x000000ff
        /*0bc8*/ 	.word	0x00030008
        /*0bcc*/ 	.short	0x0108
        /*0bce*/ 	.byte	0x0f
	.zero		1


	//   ....[7]....
        /*0bd0*/ 	.word	0x000039e0
        /*0bd4*/ 	.word	0x000000ff
        /*0bd8*/ 	.word	0x00030010
        /*0bdc*/ 	.short	0x0108
        /*0bde*/ 	.byte	0x0f
	.zero		1


	//   ....[8]....
        /*0be0*/ 	.word	0x00003d90
        /*0be4*/ 	.word	0x000000ff
        /*0be8*/ 	.word	0x00030018
        /*0bec*/ 	.short	0x0108
        /*0bee*/ 	.byte	0x0f
	.zero		1


	//   ....[9]....
        /*0bf0*/ 	.word	0x000049c0
        /*0bf4*/ 	.word	0x000000ff
        /*0bf8*/ 	.word	0x00030000
        /*0bfc*/ 	.short	0x010a
        /*0bfe*/ 	.byte	0x1d
	.zero		1


	//----- nvinfo : EIATTR_NUM_MBARRIERS
	.align		4
.L_39:
        /*0c00*/ 	.byte	0x03, 0x38
        /*0c02*/ 	.short	0x0004


	//----- nvinfo : EIATTR_EXIT_INSTR_OFFSETS
	.align		4
        /*0c04*/ 	.byte	0x04, 0x1c
        /*0c06*/ 	.short	(.L_41 - .L_40)


	//   ....[0]....
.L_40:
        /*0c08*/ 	.word	0x000049b0


	//----- nvinfo : EIATTR_REQNTID
	.align		4
.L_41:
        /*0c0c*/ 	.byte	0x04, 0x10
        /*0c0e*/ 	.short	(.L_43 - .L_42)
.L_42:
        /*0c10*/ 	.word	0x00000080
        /*0c14*/ 	.word	0x00000001
        /*0c18*/ 	.word	0x00000001


	//----- nvinfo : EIATTR_CRS_STACK_SIZE
	.align		4
.L_43:
        /*0c1c*/ 	.byte	0x04, 0x1e
        /*0c1e*/ 	.short	(.L_45 - .L_44)
.L_44:
        /*0c20*/ 	.word	0x00000000


	//----- nvinfo : EIATTR_CBANK_PARAM_SIZE
	.align		4
.L_45:
        /*0c24*/ 	.byte	0x03, 0x19
        /*0c26*/ 	.short	0x0050


	//----- nvinfo : EIATTR_PARAM_CBANK
	.align		4
        /*0c28*/ 	.byte	0x04, 0x0a
        /*0c2a*/ 	.short	(.L_47 - .L_46)
	.align		4
.L_46:
        /*0c2c*/ 	.word	index@(.nv.constant0.gluon_wgmma)
        /*0c30*/ 	.short	0x0210
        /*0c32*/ 	.short	0x0050


	//----- nvinfo : EIATTR_SW_WAR
	.align		4
.L_47:
        /*0c34*/ 	.byte	0x04, 0x36
        /*0c36*/ 	.short	(.L_49 - .L_48)
.L_48:
        /*0c38*/ 	.word	0x00000008
.L_49:


//--------------------- .nv.callgraph             --------------------------
	.section	.nv.callgraph,"",@"SHT_CUDA_CALLGRAPH"
	.align	4
	.sectionentsize	8
	.align		4
        /*0000*/ 	.word	0x00000000
	.align		4
        /*0004*/ 	.word	0xffffffff
	.align		4
        /*0008*/ 	.word	0x00000000
	.align		4
        /*000c*/ 	.word	0xfffffffe
	.align		4
        /*0010*/ 	.word	0x00000000
	.align		4
        /*0014*/ 	.word	0xfffffffd
	.align		4
        /*0018*/ 	.word	0x00000000
	.align		4
        /*001c*/ 	.word	0xfffffffc


//--------------------- .text.gluon_wgmma         --------------------------
	.section	.text.gluon_wgmma,"ax",@progbits
	.align	128
        .global         gluon_wgmma
        .type           gluon_wgmma,@function
        .size           gluon_wgmma,(.L_x_52 - gluon_wgmma)
        .other          gluon_wgmma,@"STO_CUDA_ENTRY STV_DEFAULT"
gluon_wgmma:
.text.gluon_wgmma:
[----:B------:R-:W1:Y:S01]  /*0000*/  LDC R1, c[0x0][0x28] ;  /* 0x00000a00ff017b82 */ /* 0x000e620000000800 */
[----:B------:R-:W2:Y:S07]  /*0010*/  S2R R20, SR_TID.X ;  /* 0x0000000000147919 */ /* 0x000eae0000002100 */
[----:B------:R-:W3:Y:S01]  /*0020*/  S2UR UR4, SR_CgaCtaId ;  /* 0x00000000000479c3 */ /* 0x000ee20000008800 */
[----:B------:R-:W-:Y:S01]  /*0030*/  UMOV UR15, 0x400 ;  /* 0x00000400000f7882 */ /* 0x000fe20000000000 */
[----:B------:R-:W-:Y:S01]  /*0040*/  ULDC UR8, c[0x0][0xc] ;  /* 0x0000030000087ab9 */ /* 0x000fe20000000800 */
[----:B------:R-:W-:Y:S01]  /*0050*/  ULDC.64 UR12, c[0x0][0x250] ;  /* 0x00009400000c7ab9 */ /* 0x000fe20000000a00 */
[----:B------:R-:W-:Y:S01]  /*0060*/  BSSY B0, `(.L_x_0) ;  /* 0x000001f000007945 */ /* 0x000fe20003800000 */
[----:B-1----:R-:W-:-:S03]  /*0070*/  VIADD R1, R1, 0xfffffe00 ;  /* 0xfffffe0001017836 */ /* 0x002fc60000000000 */
[----:B------:R-:W1:Y:S08]  /*0080*/  LDC R6, c[0x0][0x228] ;  /* 0x00008a00ff067b82 */ /* 0x000e700000000800 */
[----:B------:R-:W4:Y:S08]  /*0090*/  LDC R13, c[0x0][0x230] ;  /* 0x00008c00ff0d7b82 */ /* 0x000f300000000800 */
[----:B------:R-:W-:Y:S01]  /*00a0*/  S2UR UR5, SR_CTAID.Y ;  /* 0x00000000000579c3 */ /* 0x000fe20000002600 */
[----:B---3--:R-:W-:-:S03]  /*00b0*/  ULEA UR15, UR4, UR15, 0x18 ;  /* 0x0000000f040f7291 */ /* 0x008fc6000f8ec03f */
[----:B------:R-:W-:Y:S01]  /*00c0*/  ULDC UR4, c[0x0][0x10] ;  /* 0x0000040000047ab9 */ /* 0x000fe20000000800 */
[----:B--2---:R-:W-:-:S03]  /*00d0*/  LOP3.LUT R3, R20, 0x7f, RZ, 0xc0, !PT ;  /* 0x0000007f14037812 */ /* 0x004fc600078ec0ff */
[----:B------:R-:W2:Y:S01]  /*00e0*/  S2UR UR7, SR_CTAID.Z ;  /* 0x00000000000779c3 */ /* 0x000ea20000002700 */
[----:B-1----:R-:W-:Y:S01]  /*00f0*/  VIADD R6, R6, 0xffffffff ;  /* 0xffffffff06067836 */ /* 0x002fe20000000000 */
[C---:B------:R-:W-:Y:S02]  /*0100*/  ISETP.GE.U32.AND P0, PT, R3.reuse, 0x20, PT ;  /* 0x000000200300780c */ /* 0x040fe40003f06070 */
[C---:B------:R-:W-:Y:S02]  /*0110*/  ISETP.NE.U32.AND P2, PT, R3.reuse, RZ, PT ;  /* 0x000000ff0300720c */ /* 0x040fe40003f45070 */
[----:B------:R-:W-:Y:S02]  /*0120*/  LEA R12, R3, UR15, 0x2 ;  /* 0x0000000f030c7c11 */ /* 0x000fe4000f8e10ff */
[----:B------:R-:W1:Y:S01]  /*0130*/  S2UR UR6, SR_CTAID.X ;  /* 0x00000000000679c3 */ /* 0x000e620000002500 */
[----:B----4-:R-:W-:-:S06]  /*0140*/  VIADD R8, R13, 0xffffffff ;  /* 0xffffffff0d087836 */ /* 0x010fcc0000000000 */
[----:B------:R3:W-:Y:S01]  /*0150*/  @!P0 STS [R12], RZ ;  /* 0x000000ff0c008388 */ /* 0x0007e20000000800 */
[----:B------:R-:W-:-:S03]  /*0160*/  NOP ;  /* 0x0000000000007918 */ /* 0x000fc60000000000 */
[----:B------:R3:W-:Y:S01]  /*0170*/  @!P2 STS [UR15+0x24], R6 ;  /* 0x00002406ff00a988 */ /* 0x0007e2000800080f */
[----:B--2---:R-:W-:-:S03]  /*0180*/  UIMAD UR4, UR7, UR4, UR5 ;  /* 0x00000004070472a4 */ /* 0x004fc6000f8e0205 */
[----:B------:R3:W-:Y:S01]  /*0190*/  @!P2 STS [UR15+0x20], R8 ;  /* 0x00002008ff00a988 */ /* 0x0007e2000800080f */
[----:B-1----:R-:W-:-:S04]  /*01a0*/  UIMAD UR4, UR4, UR8, UR6 ;  /* 0x00000008040472a4 */ /* 0x002fc8000f8e0206 */
[----:B------:R-:W-:-:S04]  /*01b0*/  UIMAD UR4, UR4, 0x180, URZ ;  /* 0x00000180040478a4 */ /* 0x000fc8000f8e023f */
[----:B------:R-:W-:-:S04]  /*01c0*/  UIADD3 UR8, UP0, UR4, UR12, URZ ;  /* 0x0000000c04087290 */ /* 0x000fc8000ff1e03f */
[----:B------:R-:W-:Y:S01]  /*01d0*/  ULEA.HI.X.SX32 UR9, UR4, UR13, 0x1, UP0 ;  /* 0x0000000d04097291 */ /* 0x000fe200080f0e3f */
[----:B---3--:R-:W-:Y:S11]  /*01e0*/  @P2 BRA `(.L_x_1) ;  /* 0x0000000000182947 */ /* 0x008ff60003800000 */
[----:B------:R-:W1:Y:S01]  /*01f0*/  LDS R0, [UR15+0x8] ;  /* 0x0000080fff007984 */ /* 0x000e620008000800 */
[----:B------:R-:W2:Y:S01]  /*0200*/  LDC.64 R10, c[0x0][0x210] ;  /* 0x00008400ff0a7b82 */ /* 0x000ea20000000a00 */
[----:B------:R-:W-:Y:S02]  /*0210*/  IMAD.MOV.U32 R5, RZ, RZ, 0x70 ;  /* 0x00000070ff057424 */ /* 0x000fe400078e00ff */
[----:B--2---:R2:W-:Y:S03]  /*0220*/  STS.64 [UR15], R10 ;  /* 0x0000000aff007988 */ /* 0x0045e60008000a0f */
[----:B-1----:R-:W-:-:S05]  /*0230*/  LOP3.LUT R0, R0, 0x10, R5, 0xd8, !PT ;  /* 0x0000001000007812 */ /* 0x002fca00078ed805 */
[----:B------:R2:W-:Y:S02]  /*0240*/  STS [UR15+0x8], R0 ;  /* 0x00000800ff007988 */ /* 0x0005e4000800080f */
.L_x_1:
[----:B------:R-:W-:Y:S05]  /*0250*/  BSYNC B0 ;  /* 0x0000000000007941 */ /* 0x000fea0003800000 */
.L_x_0:
[----:B------:R-:W-:Y:S04]  /*0260*/  BSSY B0, `(.L_x_2) ;  /* 0x000000a000007945 */ /* 0x000fe80003800000 */
[----:B------:R-:W-:Y:S05]  /*0270*/  @P2 BRA `(.L_x_3) ;  /* 0x0000000000202947 */ /* 0x000fea0003800000 */
[----:B--2---:R-:W1:Y:S01]  /*0280*/  LDS R0, [UR15+0x34] ;  /* 0x0000340fff007984 */ /* 0x004e620008000800 */
[----:B------:R-:W-:Y:S02]  /*0290*/  IMAD.MOV.U32 R5, RZ, RZ, 0x3f000000 ;  /* 0x3f000000ff057424 */ /* 0x000fe400078e00ff */
[----:B------:R-:W-:Y:S01]  /*02a0*/  @!P2 IMAD.MOV.U32 R2, RZ, RZ, 0xff ;  /* 0x000000ffff02a424 */ /* 0x000fe200078e00ff */
[----:B------:R-:W2:Y:S02]  /*02b0*/  @!P2 LDS R7, [UR15+0x38] ;  /* 0x0000380fff07a984 */ /* 0x000ea40008000800 */
[----:B-1----:R-:W-:Y:S02]  /*02c0*/  LOP3.LUT R0, R0, 0xff000000, R5, 0xb8, !PT ;  /* 0xff00000000007812 */ /* 0x002fe400078eb805 */
[----:B--2---:R-:W-:-:S03]  /*02d0*/  @!P2 LOP3.LUT R2, R7, 0xff, R2, 0xb8, !PT ;  /* 0x000000ff0702a812 */ /* 0x004fc600078eb802 */
[----:B------:R1:W-:Y:S04]  /*02e0*/  STS [UR15+0x34], R0 ;  /* 0x00003400ff007988 */ /* 0x0003e8000800080f */
[----:B------:R1:W-:Y:S02]  /*02f0*/  @!P2 STS [UR15+0x38], R2 ;  /* 0x00003802ff00a988 */ /* 0x0003e4000800080f */
.L_x_3:
[----:B------:R-:W-:Y:S05]  /*0300*/  BSYNC B0 ;  /* 0x0000000000007941 */ /* 0x000fea0003800000 */
.L_x_2:
[----:B------:R-:W-:Y:S04]  /*0310*/  BSSY B0, `(.L_x_4) ;  /* 0x000000e000007945 */ /* 0x000fe80003800000 */
[----:B------:R-:W-:Y:S05]  /*0320*/  @P2 BRA `(.L_x_5) ;  /* 0x0000000000302947 */ /* 0x000fea0003800000 */
[----:B-1----:R-:W1:Y:S01]  /*0330*/  LDS R2, [UR15+0x34] ;  /* 0x0000340fff027984 */ /* 0x002e620008000800 */
[----:B------:R-:W3:Y:S03]  /*0340*/  LDC.64 R4, c[0x0][0x238] ;  /* 0x00008e00ff047b82 */ /* 0x000ee60000000a00 */
[----:B--2---:R-:W2:Y:S01]  /*0350*/  LDS R0, [UR15+0x1c] ;  /* 0x00001c0fff007984 */ /* 0x004ea20008000800 */
[C---:B---3--:R-:W-:Y:S01]  /*0360*/  SHF.L.U64.HI R5, R4.reuse, 0x1, R5 ;  /* 0x0000000104057819 */ /* 0x048fe20000010205 */
[----:B------:R-:W-:-:S03]  /*0370*/  IMAD.SHL.U32 R4, R4, 0x2, RZ ;  /* 0x0000000204047824 */ /* 0x000fc600078e00ff */
[--C-:B------:R-:W-:Y:S02]  /*0380*/  SHF.R.U32.HI R7, RZ, 0x4, R5.reuse ;  /* 0x00000004ff077819 */ /* 0x100fe40000011605 */
[----:B------:R-:W-:-:S05]  /*0390*/  SHF.R.U64 R4, R4, 0x4, R5 ;  /* 0x0000000404047819 */ /* 0x000fca0000001205 */
[----:B------:R3:W-:Y:S01]  /*03a0*/  STS [UR15+0xc], R4 ;  /* 0x00000c04ff007988 */ /* 0x0007e2000800080f */
[----:B-1----:R-:W-:Y:S02]  /*03b0*/  LOP3.LUT R2, R2, 0x7, RZ, 0xb8, !PT ;  /* 0x0000000702027812 */ /* 0x002fe400078eb8ff */
[----:B--2---:R-:W-:-:S03]  /*03c0*/  LOP3.LUT R0, R0, 0xf, R7, 0xb8, !PT ;  /* 0x0000000f00007812 */ /* 0x004fc600078eb807 */
[----:B------:R3:W-:Y:S04]  /*03d0*/  STS [UR15+0x34], R2 ;  /* 0x00003402ff007988 */ /* 0x0007e8000800080f */
[----:B------:R3:W-:Y:S02]  /*03e0*/  STS [UR15+0x1c], R0 ;  /* 0x00001c00ff007988 */ /* 0x0007e4000800080f */
.L_x_5:
[----:B------:R-:W-:Y:S05]  /*03f0*/  BSYNC B0 ;  /* 0x0000000000007941 */ /* 0x000fea0003800000 */
.L_x_4:
[----:B------:R-:W-:Y:S04]  /*0400*/  BSSY B1, `(.L_x_6) ;  /* 0x000001b000017945 */ /* 0x000fe80003800000 */
[----:B------:R-:W-:Y:S01]  /*0410*/  BSSY B0, `(.L_x_7) ;  /* 0x0000016000007945 */ /* 0x000fe20003800000 */
[----:B-123--:R-:W-:-:S03]  /*0420*/  IMAD.MOV.U32 R0, RZ, RZ, RZ ;  /* 0x000000ffff007224 */ /* 0x00efc600078e00ff */
[----:B------:R-:W-:Y:S05]  /*0430*/  @P2 BRA `(.L_x_8) ;  /* 0x0000000000202947 */ /* 0x000fea0003800000 */
[----:B------:R-:W1:Y:S02]  /*0440*/  LDS R2, [UR15+0x34] ;  /* 0x0000340fff027984 */ /* 0x000e640008000800 */
[----:B-1----:R-:W-:-:S05]  /*0450*/  LOP3.LUT R2, R2, 0x38, RZ, 0xb8, !PT ;  /* 0x0000003802027812 */ /* 0x002fca00078eb8ff */
[----:B------:R1:W-:Y:S01]  /*0460*/  STS [UR15+0x34], R2 ;  /* 0x00003402ff007988 */ /* 0x0003e2000800080f */
[----:B------:R-:W-:Y:S05]  /*0470*/  @P2 BRA `(.L_x_9) ;  /* 0x0000000000202947 */ /* 0x000fea0003800000 */
[----:B-1----:R-:W1:Y:S01]  /*0480*/  LDS R2, [UR15+0x8] ;  /* 0x0000080fff027984 */ /* 0x002e620008000800 */
[----:B------:R-:W-:-:S05]  /*0490*/  IMAD.MOV.U32 R5, RZ, RZ, 0x780 ;  /* 0x00000780ff057424 */ /* 0x000fca00078e00ff */
[----:B-1----:R-:W-:-:S05]  /*04a0*/  LOP3.LUT R2, R2, 0x300, R5, 0xd8, !PT ;  /* 0x0000030002027812 */ /* 0x002fca00078ed805 */
[----:B------:R1:W-:Y:S02]  /*04b0*/  STS [UR15+0x8], R2 ;  /* 0x00000802ff007988 */ /* 0x0003e4000800080f */
.L_x_8:
[----:B------:R-:W-:Y:S05]  /*04c0*/  @P2 BRA `(.L_x_10) ;  /* 0x0000000000282947 */ /* 0x000fea0003800000 */
[----:B-1----:R-:W1:Y:S02]  /*04d0*/  LDS R2, [UR15+0x8] ;  /* 0x0000080fff027984 */ /* 0x002e640008000800 */
[----:B-1----:R-:W-:-:S05]  /*04e0*/  LOP3.LUT R2, R2, 0x1800, RZ, 0xb8, !PT ;  /* 0x0000180002027812 */ /* 0x002fca00078eb8ff */
[----:B------:R2:W-:Y:S02]  /*04f0*/  STS [UR15+0x8], R2 ;  /* 0x00000802ff007988 */ /* 0x0005e4000800080f */
.L_x_9:
[----:B------:R-:W-:Y:S05]  /*0500*/  @P2 BREAK B0 ;  /* 0x0000000000002942 */ /* 0x000fea0003800000 */
[----:B------:R-:W-:Y:S05]  /*0510*/  @P2 BRA `(.L_x_11) ;  /* 0x0000000000242947 */ /* 0x000fea0003800000 */
[----:B------:R-:W3:Y:S01]  /*0520*/  LDS R5, [UR15+0x8] ;  /* 0x0000080fff057984 */ /* 0x000ee20008000800 */
[----:B-12---:R-:W-:-:S05]  /*0530*/  IMAD.MOV.U32 R2, RZ, RZ, 0x6000 ;  /* 0x00006000ff027424 */ /* 0x006fca00078e00ff */
[----:B---3--:R-:W-:-:S04]  /*0540*/  LOP3.LUT R2, R5, 0x6000, R2, 0xd8, !PT ;  /* 0x0000600005027812 */ /* 0x008fc800078ed802 */
[----:B------:R-:W-:-:S05]  /*0550*/  LOP3.LUT R2, R2, 0x400000, RZ, 0xb8, !PT ;  /* 0x0040000002027812 */ /* 0x000fca00078eb8ff */
[----:B------:R2:W-:Y:S02]  /*0560*/  STS [UR15+0x8], R2 ;  /* 0x00000802ff007988 */ /* 0x0005e4000800080f */
.L_x_10:
[----:B------:R-:W-:Y:S05]  /*0570*/  BSYNC B0 ;  /* 0x0000000000007941 */ /* 0x000fea0003800000 */
.L_x_7:
[----:B-12---:R-:W1:Y:S02]  /*0580*/  @!P2 LDS R2, [UR15+0x8] ;  /* 0x0000080fff02a984 */ /* 0x006e640008000800 */
[----:B-1----:R-:W-:-:S05]  /*0590*/  @!P2 LOP3.LUT R2, R2, 0x8000, RZ, 0xb8, !PT ;  /* 0x000080000202a812 */ /* 0x002fca00078eb8ff */
[----:B------:R3:W-:Y:S02]  /*05a0*/  @!P2 STS [UR15+0x8], R2 ;  /* 0x00000802ff00a988 */ /* 0x0007e4000800080f */
.L_x_11:
[----:B------:R-:W-:Y:S05]  /*05b0*/  BSYNC B1 ;  /* 0x0000000000017941 */ /* 0x000fea0003800000 */
.L_x_6:
[----:B------:R-:W-:Y:S05]  /*05c0*/  WARPSYNC.ALL ;  /* 0x0000000000007948 */ /* 0x000fea0003800000 */
[----:B------:R-:W4:Y:S02]  /*05d0*/  LDC R7, c[0x0][0x22c] ;  /* 0x00008b00ff077b82 */ /* 0x000f240000000800 */
[----:B----4-:R-:W-:Y:S01]  /*05e0*/  VIADD R7, R7, 0xffffffff ;  /* 0xffffffff07077836 */ /* 0x010fe20000000000 */
[----:B------:R-:W-:Y:S06]  /*05f0*/  @P0 BRA `(.L_x_12) ;  /* 0x0000000000280947 */ /* 0x000fec0003800000 */
[----:B-123--:R-:W1:Y:S01]  /*0600*/  S2R R2, SR_LANEID ;  /* 0x0000000000027919 */ /* 0x00ee620000000000 */
[----:B------:R-:W-:Y:S05]  /*0610*/  WARPSYNC.ALL ;  /* 0x0000000000007948 */ /* 0x000fea0003800000 */
[----:B-1----:R-:W-:-:S05]  /*0620*/  IMAD.SHL.U32 R2, R2, 0x4, RZ ;  /* 0x0000000402027824 */ /* 0x002fca00078e00ff */
[----:B------:R-:W1:Y:S01]  /*0630*/  LDS R9, [R2+UR15] ;  /* 0x0000000f02097984 */ /* 0x000e620008000800 */
[----:B------:R-:W-:-:S05]  /*0640*/  IADD3 R4, P1, R2, UR8, RZ ;  /* 0x0000000802047c10 */ /* 0x000fca000ff3e0ff */
[----:B------:R-:W-:-:S05]  /*0650*/  IMAD.X R5, RZ, RZ, UR9, P1 ;  /* 0x00000009ff057e24 */ /* 0x000fca00088e06ff */
[----:B-1----:R4:W5:Y:S01]  /*0660*/  ATOMG.E.EXCH.STRONG.GPU PT, RZ, [R4], R9 ;  /* 0x0000000904ff73a8 */ /* 0x00296200041ee100 */
[----:B------:R-:W-:-:S04]  /*0670*/  DEPBAR {5,4,3,2,1,0} ;  /* 0x0000003f0000791a */ /* 0x000fc80000000000 */
[----:B------:R4:W-:Y:S01]  /*0680*/  UTMACCTL.IV [UR8] ;  /* 0x00000000080079b9 */ /* 0x0009e20008000000 */
[----:B------:R-:W-:Y:S01]  /*0690*/  NOP ;  /* 0x0000000000007918 */ /* 0x000fe20000000000 */
.L_x_12:
[----:B------:R-:W-:Y:S05]  /*06a0*/  @P0 BRA `(.L_x_13) ;  /* 0x00000000000c0947 */ /* 0x000fea0003800000 */
[----:B------:R0:W-:Y:S01]  /*06b0*/  UTMACMDFLUSH ;  /* 0x00000000000079b7 */ /* 0x0001e20000000000 */
[----:B------:R-:W-:Y:S05]  /*06c0*/  @P0 BRA `(.L_x_13) ;  /* 0x0000000000040947 */ /* 0x000fea0003800000 */
[----:B------:R-:W-:-:S04]  /*06d0*/  DEPBAR.LE SB0, 0x0 ;  /* 0x000080000000791a */ /* 0x000fc80000000000 */
.L_x_13:
[----:B------:R-:W-:Y:S05]  /*06e0*/  WARPSYNC.ALL ;  /* 0x0000000000007948 */ /* 0x000fea0003800000 */
[----:B-----5:R-:W-:Y:S06]  /*06f0*/  BAR.SYNC.DEFER_BLOCKING 0x0 ;  /* 0x0000000000007b1d */ /* 0x020fec0000010000 */
[----:B------:R-:W-:Y:S02]  /*0700*/  BSSY B1, `(.L_x_14) ;  /* 0x000000b000017945 */ /* 0x000fe40003800000 */
[----:B------:R-:W-:Y:S06]  /*0710*/  BAR.SYNC.DEFER_BLOCKING 0x0 ;  /* 0x0000000000007b1d */ /* 0x000fec0000010000 */
[----:B------:R1:W-:Y:S01]  /*0720*/  @!P0 STS [R12], RZ ;  /* 0x000000ff0c008388 */ /* 0x0003e20000000800 */
[----:B------:R-:W-:Y:S01]  /*0730*/  NOP ;  /* 0x0000000000007918 */ /* 0x000fe20000000000 */
[----:B------:R-:W-:Y:S05]  /*0740*/  @P2 BRA `(.L_x_15) ;  /* 0x0000000000182947 */ /* 0x000fea0003800000 */
[----:B-123--:R-:W1:Y:S01]  /*0750*/  LDS R2, [UR15+0x8] ;  /* 0x0000080fff027984 */ /* 0x00ee620008000800 */
[----:B------:R-:W2:Y:S01]  /*0760*/  LDC.64 R10, c[0x0][0x218] ;  /* 0x00008600ff0a7b82 */ /* 0x000ea20000000a00 */
[----:B----4-:R-:W-:Y:S02]  /*0770*/  IMAD.MOV.U32 R5, RZ, RZ, 0x70 ;  /* 0x00000070ff057424 */ /* 0x010fe400078e00ff */
[----:B--2---:R2:W-:Y:S03]  /*0780*/  STS.64 [UR15], R10 ;  /* 0x0000000aff007988 */ /* 0x0045e60008000a0f */
[----:B-1----:R-:W-:-:S05]  /*0790*/  LOP3.LUT R2, R2, 0x10, R5, 0xd8, !PT ;  /* 0x0000001002027812 */ /* 0x002fca00078ed805 */
[----:B------:R2:W-:Y:S02]  /*07a0*/  STS [UR15+0x8], R2 ;  /* 0x00000802ff007988 */ /* 0x0005e4000800080f */
.L_x_15:
[----:B----4-:R-:W-:Y:S05]  /*07b0*/  BSYNC B1 ;  /* 0x0000000000017941 */ /* 0x010fea0003800000 */
.L_x_14:
[----:B------:R-:W-:Y:S04]  /*07c0*/  BSSY B1, `(.L_x_16) ;  /* 0x000000a000017945 */ /* 0x000fe80003800000 */
[----:B------:R-:W-:Y:S05]  /*07d0*/  @P2 BRA `(.L_x_17) ;  /* 0x0000000000202947 */ /* 0x000fea0003800000 */
[----:B-123--:R-:W1:Y:S01]  /*07e0*/  LDS R2, [UR15+0x34] ;  /* 0x0000340fff027984 */ /* 0x00ee620008000800 */
[----:B------:R-:W-:Y:S02]  /*07f0*/  IMAD.MOV.U32 R9, RZ, RZ, 0x3f000000 ;  /* 0x3f000000ff097424 */ /* 0x000fe400078e00ff */
[----:B------:R-:W-:Y:S01]  /*0800*/  @!P2 IMAD.MOV.U32 R4, RZ, RZ, 0x3f ;  /* 0x0000003fff04a424 */ /* 0x000fe200078e00ff */
[----:B------:R-:W2:Y:S02]  /*0810*/  @!P2 LDS R5, [UR15+0x38] ;  /* 0x0000380fff05a984 */ /* 0x000ea40008000800 */
[----:B-1----:R-:W-:Y:S02]  /*0820*/  LOP3.LUT R2, R2, 0xff000000, R9, 0xb8, !PT ;  /* 0xff00000002027812 */ /* 0x002fe400078eb809 */
[----:B--2---:R-:W-:-:S03]  /*0830*/  @!P2 LOP3.LUT R4, R5, 0xff, R4, 0xb8, !PT ;  /* 0x000000ff0504a812 */ /* 0x004fc600078eb804 */
[----:B------:R4:W-:Y:S04]  /*0840*/  STS [UR15+0x34], R2 ;  /* 0x00003402ff007988 */ /* 0x0009e8000800080f */
[----:B------:R4:W-:Y:S02]  /*0850*/  @!P2 STS [UR15+0x38], R4 ;  /* 0x00003804ff00a988 */ /* 0x0009e4000800080f */
.L_x_17:
[----:B------:R-:W-:Y:S05]  /*0860*/  BSYNC B1 ;  /* 0x0000000000017941 */ /* 0x000fea0003800000 */
.L_x_16:
[----:B------:R-:W-:Y:S04]  /*0870*/  BSSY B1, `(.L_x_18) ;  /* 0x0000004000017945 */ /* 0x000fe80003800000 */
[----:B------:R-:W-:Y:S05]  /*0880*/  @P2 BRA `(.L_x_19) ;  /* 0x0000000000082947 */ /* 0x000fea0003800000 */
[----:B------:R1:W-:Y:S04]  /*0890*/  STS [UR15+0x24], R8 ;  /* 0x00002408ff007988 */ /* 0x0003e8000800080f */
[----:B------:R1:W-:Y:S02]  /*08a0*/  STS [UR15+0x20], R7 ;  /* 0x00002007ff007988 */ /* 0x0003e4000800080f */
.L_x_19:
[----:B------:R-:W-:Y:S05]  /*08b0*/  BSYNC B1 ;  /* 0x0000000000017941 */ /* 0x000fea0003800000 */
.L_x_18:
[----:B------:R-:W-:Y:S04]  /*08c0*/  BSSY B1, `(.L_x_20) ;  /* 0x000000e000017945 */ /* 0x000fe80003800000 */
[----:B------:R-:W-:Y:S05]  /*08d0*/  @P2 BRA `(.L_x_21) ;  /* 0x0000000000302947 */ /* 0x000fea0003800000 */
[----:B----4-:R-:W4:Y:S01]  /*08e0*/  LDS R4, [UR15+0x34] ;  /* 0x0000340fff047984 */ /* 0x010f220008000800 */
[----:B--2---:R-:W2:Y:S03]  /*08f0*/  LDC.64 R10, c[0x0][0x240] ;  /* 0x00009000ff0a7b82 */ /* 0x004ea60000000a00 */
[----:B-1-3--:R-:W1:Y:S01]  /*0900*/  LDS R2, [UR15+0x1c] ;  /* 0x00001c0fff027984 */ /* 0x00ae620008000800 */
[C---:B--2---:R-:W-:Y:S01]  /*0910*/  SHF.L.U64.HI R8, R10.reuse, 0x1, R11 ;  /* 0x000000010a087819 */ /* 0x044fe2000001020b */
[----:B------:R-:W-:-:S03]  /*0920*/  IMAD.SHL.U32 R5, R10, 0x2, RZ ;  /* 0x000000020a057824 */ /* 0x000fc600078e00ff */
[--C-:B------:R-:W-:Y:S02]  /*0930*/  SHF.R.U32.HI R9, RZ, 0x4, R8.reuse ;  /* 0x00000004ff097819 */ /* 0x100fe40000011608 */
[----:B------:R-:W-:-:S05]  /*0940*/  SHF.R.U64 R5, R5, 0x4, R8 ;  /* 0x0000000405057819 */ /* 0x000fca0000001208 */
[----:B------:R2:W-:Y:S01]  /*0950*/  STS [UR15+0xc], R5 ;  /* 0x00000c05ff007988 */ /* 0x0005e2000800080f */
[----:B----4-:R-:W-:Y:S02]  /*0960*/  LOP3.LUT R4, R4, 0x7, RZ, 0xb8, !PT ;  /* 0x0000000704047812 */ /* 0x010fe400078eb8ff */
[----:B-1----:R-:W-:-:S03]  /*0970*/  LOP3.LUT R2, R2, 0xf, R9, 0xb8, !PT ;  /* 0x0000000f02027812 */ /* 0x002fc600078eb809 */
[----:B------:R2:W-:Y:S04]  /*0980*/  STS [UR15+0x34], R4 ;  /* 0x00003404ff007988 */ /* 0x0005e8000800080f */
[----:B------:R2:W-:Y:S02]  /*0990*/  STS [UR15+0x1c], R2 ;  /* 0x00001c02ff007988 */ /* 0x0005e4000800080f */
.L_x_21:
[----:B------:R-:W-:Y:S05]  /*09a0*/  BSYNC B1 ;  /* 0x0000000000017941 */ /* 0x000fea0003800000 */
.L_x_20:
[----:B------:R-:W-:Y:S04]  /*09b0*/  BSSY B2, `(.L_x_22) ;  /* 0x000001a000027945 */ /* 0x000fe80003800000 */
[----:B------:R-:W-:Y:S04]  /*09c0*/  BSSY B1, `(.L_x_23) ;  /* 0x0000015000017945 */ /* 0x000fe80003800000 */
[----:B------:R-:W-:Y:S05]  /*09d0*/  @P2 BRA `(.L_x_24) ;  /* 0x0000000000202947 */ /* 0x000fea0003800000 */
[----:B-1234-:R-:W1:Y:S02]  /*09e0*/  LDS R2, [UR15+0x34] ;  /* 0x0000340fff027984 */ /* 0x01ee640008000800 */
[----:B-1----:R-:W-:-:S05]  /*09f0*/  LOP3.LUT R2, R2, 0x38, RZ, 0xb8, !PT ;  /* 0x0000003802027812 */ /* 0x002fca00078eb8ff */
[----:B------:R1:W-:Y:S01]  /*0a00*/  STS [UR15+0x34], R2 ;  /* 0x00003402ff007988 */ /* 0x0003e2000800080f */
[----:B------:R-:W-:Y:S05]  /*0a10*/  @P2 BRA `(.L_x_25) ;  /* 0x0000000000202947 */ /* 0x000fea0003800000 */
[----:B-1----:R-:W1:Y:S01]  /*0a20*/  LDS R2, [UR15+0x8] ;  /* 0x0000080fff027984 */ /* 0x002e620008000800 */
[----:B------:R-:W-:-:S05]  /*0a30*/  IMAD.MOV.U32 R5, RZ, RZ, 0x780 ;  /* 0x00000780ff057424 */ /* 0x000fca00078e00ff */
[----:B-1----:R-:W-:-:S05]  /*0a40*/  LOP3.LUT R2, R2, 0x300, R5, 0xd8, !PT ;  /* 0x0000030002027812 */ /* 0x002fca00078ed805 */
[----:B------:R1:W-:Y:S02]  /*0a50*/  STS [UR15+0x8], R2 ;  /* 0x00000802ff007988 */ /* 0x0003e4000800080f */
.L_x_24:
[----:B------:R-:W-:Y:S05]  /*0a60*/  @P2 BRA `(.L_x_26) ;  /* 0x0000000000282947 */ /* 0x000fea0003800000 */
[----:B-1234-:R-:W1:Y:S02]  /*0a70*/  LDS R2, [UR15+0x8] ;  /* 0x0000080fff027984 */ /* 0x01ee640008000800 */
[----:B-1----:R-:W-:-:S05]  /*0a80*/  LOP3.LUT R2, R2, 0x1800, RZ, 0xb8, !PT ;  /* 0x0000180002027812 */ /* 0x002fca00078eb8ff */
[----:B------:R2:W-:Y:S02]  /*0a90*/  STS [UR15+0x8], R2 ;  /* 0x00000802ff007988 */ /* 0x0005e4000800080f */
.L_x_25:
[----:B------:R-:W-:Y:S05]  /*0aa0*/  @P2 BREAK B1 ;  /* 0x0000000000012942 */ /* 0x000fea0003800000 */
[----:B------:R-:W-:Y:S05]  /*0ab0*/  @P2 BRA `(.L_x_27) ;  /* 0x0000000000242947 */ /* 0x000fea0003800000 */
[----:B-12---:R-:W1:Y:S01]  /*0ac0*/  LDS R2, [UR15+0x8] ;  /* 0x0000080fff027984 */ /* 0x006e620008000800 */
[----:B------:R-:W-:-:S05]  /*0ad0*/  IMAD.MOV.U32 R5, RZ, RZ, 0x6000 ;  /* 0x00006000ff057424 */ /* 0x000fca00078e00ff */
[----:B-1----:R-:W-:-:S04]  /*0ae0*/  LOP3.LUT R2, R2, 0x6000, R5, 0xd8, !PT ;  /* 0x0000600002027812 */ /* 0x002fc800078ed805 */
[----:B------:R-:W-:-:S05]  /*0af0*/  LOP3.LUT R2, R2, 0x400000, RZ, 0xb8, !PT ;  /* 0x0040000002027812 */ /* 0x000fca00078eb8ff */
[----:B------:R1:W-:Y:S02]  /*0b00*/  STS [UR15+0x8], R2 ;  /* 0x00000802ff007988 */ /* 0x0003e4000800080f */
.L_x_26:
[----:B------:R-:W-:Y:S05]  /*0b10*/  BSYNC B1 ;  /* 0x0000000000017941 */ /* 0x000fea0003800000 */
.L_x_23:
[----:B-1234-:R-:W1:Y:S02]  /*0b20*/  @!P2 LDS R2, [UR15+0x8] ;  /* 0x0000080fff02a984 */ /* 0x01ee640008000800 */
[----:B-1----:R-:W-:-:S05]  /*0b30*/  @!P2 LOP3.LUT R2, R2, 0x8000, RZ, 0xb8, !PT ;  /* 0x000080000202a812 */ /* 0x002fca00078eb8ff */
[----:B------:R3:W-:Y:S02]  /*0b40*/  @!P2 STS [UR15+0x8], R2 ;  /* 0x00000802ff00a988 */ /* 0x0007e4000800080f */
.L_x_27:
[----:B------:R-:W-:Y:S05]  /*0b50*/  BSYNC B2 ;  /* 0x0000000000027941 */ /* 0x000fea0003800000 */
.L_x_22:
[----:B------:R-:W-:Y:S05]  /*0b60*/  WARPSYNC.ALL ;  /* 0x0000000000007948 */ /* 0x000fea0003800000 */
[----:B------:R-:W-:-:S04]  /*0b70*/  UIADD3 UR11, UR4, 0x80, URZ ;  /* 0x00000080040b7890 */ /* 0x000fc8000fffe03f */
[----:B------:R-:W-:-:S04]  /*0b80*/  UIADD3 UR10, UP0, UR11, UR12, URZ ;  /* 0x0000000c0b0a7290 */ /* 0x000fc8000ff1e03f */
[----:B------:R-:W-:Y:S01]  /*0b90*/  ULEA.HI.X.SX32 UR11, UR11, UR13, 0x1, UP0 ;  /* 0x0000000d0b0b7291 */ /* 0x000fe200080f0e3f */
[----:B------:R-:W-:Y:S11]  /*0ba0*/  @P0 BRA `(.L_x_28) ;  /* 0x0000000000280947 */ /* 0x000ff60003800000 */
        /* <DEDUP_REMOVED lines=10> */
.L_x_28:
[----:B------:R-:W-:Y:S05]  /*0c50*/  @P0 BRA `(.L_x_29) ;  /* 0x00000000000c0947 */ /* 0x000fea0003800000 */
[----:B------:R0:W-:Y:S01]  /*0c60*/  UTMACMDFLUSH ;  /* 0x00000000000079b7 */ /* 0x0001e20000000000 */
[----:B------:R-:W-:Y:S05]  /*0c70*/  @P0 BRA `(.L_x_29) ;  /* 0x0000000000040947 */ /* 0x000fea0003800000 */
[----:B------:R-:W-:-:S04]  /*0c80*/  DEPBAR.LE SB0, 0x0 ;  /* 0x000080000000791a */ /* 0x000fc80000000000 */
.L_x_29:
        /* <DEDUP_REMOVED lines=8> */
[----:B----4-:R-:W2:Y:S01]  /*0d10*/  LDC.64 R8, c[0x0][0x220] ;  /* 0x00008800ff087b82 */ /* 0x010ea20000000a00 */
[----:B------:R-:W-:Y:S02]  /*0d20*/  IMAD.MOV.U32 R5, RZ, RZ, 0x70 ;  /* 0x00000070ff057424 */ /* 0x000fe400078e00ff */
[----:B--2---:R2:W-:Y:S03]  /*0d30*/  STS.64 [UR15], R8 ;  /* 0x00000008ff007988 */ /* 0x0045e60008000a0f */
[----:B-1----:R-:W-:-:S05]  /*0d40*/  LOP3.LUT R2, R2, 0x10, R5, 0xd8, !PT ;  /* 0x0000001002027812 */ /* 0x002fca00078ed805 */
[----:B------:R2:W-:Y:S02]  /*0d50*/  STS [UR15+0x8], R2 ;  /* 0x00000802ff007988 */ /* 0x0005e4000800080f */
.L_x_31:
[----:B----4-:R-:W-:Y:S05]  /*0d60*/  BSYNC B2 ;  /* 0x0000000000027941 */ /* 0x010fea0003800000 */
.L_x_30:
[----:B------:R-:W-:Y:S04]  /*0d70*/  BSSY B3, `(.L_x_32) ;  /* 0x0000011000037945 */ /* 0x000fe80003800000 */
[----:B------:R-:W-:Y:S04]  /*0d80*/  BSSY B2, `(.L_x_33) ;  /* 0x000000e000027945 */ /* 0x000fe80003800000 */
[----:B------:R-:W-:Y:S05]  /*0d90*/  @P2 BRA `(.L_x_34) ;  /* 0x0000000000242947 */ /* 0x000fea0003800000 */
[----:B-123--:R-:W1:Y:S01]  /*0da0*/  LDS R2, [UR15+0x34] ;  /* 0x0000340fff027984 */ /* 0x00ee620008000800 */
[----:B------:R-:W-:-:S05]  /*0db0*/  IMAD.MOV.U32 R5, RZ, RZ, 0x3f000000 ;  /* 0x3f000000ff057424 */ /* 0x000fca00078e00ff */
[----:B-1----:R-:W-:-:S05]  /*0dc0*/  LOP3.LUT R2, R2, 0xff000000, R5, 0xb8, !PT ;  /* 0xff00000002027812 */ /* 0x002fca00078eb805 */
[----:B------:R1:W-:Y:S01]  /*0dd0*/  STS [UR15+0x34], R2 ;  /* 0x00003402ff007988 */ /* 0x0003e2000800080f */
[----:B------:R-:W-:Y:S05]  /*0de0*/  @P2 BRA `(.L_x_35) ;  /* 0x00000000001c2947 */ /* 0x000fea0003800000 */
[----:B-1----:R-:W1:Y:S01]  /*0df0*/  LDS R2, [UR15+0x38] ;  /* 0x0000380fff027984 */ /* 0x002e620008000800 */
[----:B------:R-:W-:-:S05]  /*0e00*/  IMAD.MOV.U32 R5, RZ, RZ, 0xff ;  /* 0x000000ffff057424 */ /* 0x000fca00078e00ff */
[----:B-1----:R-:W-:-:S05]  /*0e10*/  LOP3.LUT R2, R2, 0xff, R5, 0xb8, !PT ;  /* 0x000000ff02027812 */ /* 0x002fca00078eb805 */
[----:B------:R4:W-:Y:S02]  /*0e20*/  STS [UR15+0x38], R2 ;  /* 0x00003802ff007988 */ /* 0x0009e4000800080f */
.L_x_34:
[----:B------:R-:W-:Y:S05]  /*0e30*/  @P2 BREAK B2 ;  /* 0x0000000000022942 */ /* 0x000fea0003800000 */
[----:B------:R-:W-:Y:S05]  /*0e40*/  @P2 BRA `(.L_x_36) ;  /* 0x00000000000c2947 */ /* 0x000fea0003800000 */
[----:B------:R1:W-:Y:S02]  /*0e50*/  STS [UR15+0x20], R7 ;  /* 0x00002007ff007988 */ /* 0x0003e4000800080f */
.L_x_35:
[----:B------:R-:W-:Y:S05]  /*0e60*/  BSYNC B2 ;  /* 0x0000000000027941 */ /* 0x000fea0003800000 */
.L_x_33:
[----:B------:R1:W-:Y:S02]  /*0e70*/  @!P2 STS [UR15+0x24], R6 ;  /* 0x00002406ff00a988 */ /* 0x0003e4000800080f */
.L_x_36:
[----:B------:R-:W-:Y:S05]  /*0e80*/  BSYNC B3 ;  /* 0x0000000000037941 */ /* 0x000fea0003800000 */
.L_x_32:
[----:B------:R-:W-:Y:S05]  /*0e90*/  WARPSYNC.ALL ;  /* 0x0000000000007948 */ /* 0x000fea0003800000 */
[----:B------:R-:W-:Y:S04]  /*0ea0*/  BSSY B3, `(.L_x_37) ;  /* 0x000000e000037945 */ /* 0x000fe80003800000 */
[----:B------:R-:W-:Y:S05]  /*0eb0*/  @P2 BRA `(.L_x_38) ;  /* 0x0000000000302947 */ /* 0x000fea0003800000 */
[----:B------:R-:W5:Y:S01]  /*0ec0*/  LDS R4, [UR15+0x34] ;  /* 0x0000340fff047984 */ /* 0x000f620008000800 */
[----:B--2---:R-:W2:Y:S03]  /*0ed0*/  LDC.64 R8, c[0x0][0x248] ;  /* 0x00009200ff087b82 */ /* 0x004ea60000000a00 */
[----:B-1-34-:R-:W1:Y:S01]  /*0ee0*/  LDS R2, [UR15+0x1c] ;  /* 0x00001c0fff027984 */ /* 0x01ae620008000800 */
[C---:B--2---:R-:W-:Y:S01]  /*0ef0*/  SHF.L.U64.HI R6, R8.reuse, 0x1, R9 ;  /* 0x0000000108067819 */ /* 0x044fe20000010209 */
[----:B------:R-:W-:-:S03]  /*0f00*/  IMAD.SHL.U32 R5, R8, 0x2, RZ ;  /* 0x0000000208057824 */ /* 0x000fc600078e00ff */
[--C-:B------:R-:W-:Y:S02]  /*0f10*/  SHF.R.U32.HI R7, RZ, 0x4, R6.reuse ;  /* 0x00000004ff077819 */ /* 0x100fe40000011606 */
[----:B------:R-:W-:-:S05]  /*0f20*/  SHF.R.U64 R5, R5, 0x4, R6 ;  /* 0x0000000405057819 */ /* 0x000fca0000001206 */
[----:B------:R2:W-:Y:S01]  /*0f30*/  STS [UR15+0xc], R5 ;  /* 0x00000c05ff007988 */ /* 0x0005e2000800080f */
[----:B-----5:R-:W-:Y:S02]  /*0f40*/  LOP3.LUT R4, R4, 0x7, RZ, 0xb8, !PT ;  /* 0x0000000704047812 */ /* 0x020fe400078eb8ff */
[----:B-1----:R-:W-:-:S03]  /*0f50*/  LOP3.LUT R2, R2, 0xf, R7, 0xb8, !PT ;  /* 0x0000000f02027812 */ /* 0x002fc600078eb807 */
[----:B------:R2:W-:Y:S04]  /*0f60*/  STS [UR15+0x34], R4 ;  /* 0x00003404ff007988 */ /* 0x0005e8000800080f */
[----:B------:R2:W-:Y:S02]  /*0f70*/  STS [UR15+0x1c], R2 ;  /* 0x00001c02ff007988 */ /* 0x0005e4000800080f */
.L_x_38:
[----:B------:R-:W-:Y:S05]  /*0f80*/  BSYNC B3 ;  /* 0x0000000000037941 */ /* 0x000fea0003800000 */
.L_x_37:
        /* <DEDUP_REMOVED lines=11> */
.L_x_41:
[----:B------:R-:W-:Y:S05]  /*1040*/  @P2 BRA `(.L_x_43) ;  /* 0x0000000000282947 */ /* 0x000fea0003800000 */
[----:B-1234-:R-:W1:Y:S02]  /*1050*/  LDS R2, [UR15+0x8] ;  /* 0x0000080fff027984 */ /* 0x01ee640008000800 */
[----:B-1----:R-:W-:-:S05]  /*1060*/  LOP3.LUT R2, R2, 0x1800, RZ, 0xb8, !PT ;  /* 0x0000180002027812 */ /* 0x002fca00078eb8ff */
[----:B------:R2:W-:Y:S02]  /*1070*/  STS [UR15+0x8], R2 ;  /* 0x00000802ff007988 */ /* 0x0005e4000800080f */
.L_x_42:
[----:B------:R-:W-:Y:S05]  /*1080*/  @P2 BREAK B4 ;  /* 0x0000000000042942 */ /* 0x000fea0003800000 */
[----:B------:R-:W-:Y:S05]  /*1090*/  @P2 BRA `(.L_x_44) ;  /* 0x0000000000242947 */ /* 0x000fea0003800000 */
[----:B-12---:R-:W1:Y:S01]  /*10a0*/  LDS R2, [UR15+0x8] ;  /* 0x0000080fff027984 */ /* 0x006e620008000800 */
[----:B------:R-:W-:-:S05]  /*10b0*/  IMAD.MOV.U32 R5, RZ, RZ, 0x6000 ;  /* 0x00006000ff057424 */ /* 0x000fca00078e00ff */
[----:B-1----:R-:W-:-:S04]  /*10c0*/  LOP3.LUT R2, R2, 0x6000, R5, 0xd8, !PT ;  /* 0x0000600002027812 */ /* 0x002fc800078ed805 */
[----:B------:R-:W-:-:S05]  /*10d0*/  LOP3.LUT R2, R2, 0x400000, RZ, 0xb8, !PT ;  /* 0x0040000002027812 */ /* 0x000fca00078eb8ff */
[----:B------:R1:W-:Y:S02]  /*10e0*/  STS [UR15+0x8], R2 ;  /* 0x00000802ff007988 */ /* 0x0003e4000800080f */
.L_x_43:
[----:B------:R-:W-:Y:S05]  /*10f0*/  BSYNC B4 ;  /* 0x0000000000047941 */ /* 0x000fea0003800000 */
.L_x_40:
[----:B-1234-:R-:W1:Y:S02]  /*1100*/  @!P2 LDS R2, [UR15+0x8] ;  /* 0x0000080fff02a984 */ /* 0x01ee640008000800 */
[----:B-1----:R-:W-:-:S05]  /*1110*/  @!P2 LOP3.LUT R2, R2, 0x8000, RZ, 0xb8, !PT ;  /* 0x000080000202a812 */ /* 0x002fca00078eb8ff */
[----:B------:R3:W-:Y:S02]  /*1120*/  @!P2 STS [UR15+0x8], R2 ;  /* 0x00000802ff00a988 */ /* 0x0007e4000800080f */
.L_x_44:
[----:B------:R-:W-:Y:S05]  /*1130*/  BSYNC B3 ;  /* 0x0000000000037941 */ /* 0x000fea0003800000 */
.L_x_39:
[----:B------:R-:W-:Y:S05]  /*1140*/  WARPSYNC.ALL ;  /* 0x0000000000007948 */ /* 0x000fea0003800000 */
[----:B------:R4:W-:Y:S01]  /*1150*/  STL [R1], RZ ;  /* 0x000000ff01007387 */ /* 0x0009e20000100800 */
[----:B------:R-:W-:Y:S01]  /*1160*/  UIADD3 UR4, UR4, 0x100, URZ ;  /* 0x0000010004047890 */ /* 0x000fe2000fffe03f */
[----:B------:R-:W-:Y:S02]  /*1170*/  ISETP.GE.AND P1, PT, R13, 0x1, PT ;  /* 0x000000010d00780c */ /* 0x000fe40003f26270 */
[----:B------:R-:W-:Y:S01]  /*1180*/  SHF.R.U32.HI R6, RZ, 0x5, R20 ;  /* 0x00000005ff067819 */ /* 0x000fe20000011614 */
[----:B------:R-:W-:-:S04]  /*1190*/  UIADD3 UR12, UP0, UR4, UR12, URZ ;  /* 0x0000000c040c7290 */ /* 0x000fc8000ff1e03f */
[----:B------:R-:W-:Y:S01]  /*11a0*/  ULEA.HI.X.SX32 UR13, UR4, UR13, 0x1, UP0 ;  /* 0x0000000d040d7291 */ /* 0x000fe200080f0e3f */
[----:B----4-:R-:W-:Y:S11]  /*11b0*/  @P0 BRA `(.L_x_45) ;  /* 0x0000000000280947 */ /* 0x010ff60003800000 */
        /* <DEDUP_REMOVED lines=10> */
.L_x_45:
[----:B------:R-:W-:Y:S05]  /*1260*/  @P0 BRA `(.L_x_46) ;  /* 0x00000000000c0947 */ /* 0x000fea0003800000 */
[----:B------:R0:W-:Y:S01]  /*1270*/  UTMACMDFLUSH ;  /* 0x00000000000079b7 */ /* 0x0001e20000000000 */
[----:B------:R-:W-:Y:S05]  /*1280*/  @P0 BRA `(.L_x_46) ;  /* 0x0000000000040947 */ /* 0x000fea0003800000 */
[----:B------:R-:W-:-:S04]  /*1290*/  DEPBAR.LE SB0, 0x0 ;  /* 0x000080000000791a */ /* 0x000fc80000000000 */
.L_x_46:
[----:B------:R-:W-:Y:S05]  /*12a0*/  WARPSYNC.ALL ;  /* 0x0000000000007948 */ /* 0x000fea0003800000 */
[----:B-----5:R-:W-:Y:S01]  /*12b0*/  BAR.SYNC.DEFER_BLOCKING 0x0 ;  /* 0x0000000000007b1d */ /* 0x020fe20000010000 */
[----:B------:R-:W-:Y:S01]  /*12c0*/  R2UR UR7, R6 ;  /* 0x00000000060772ca */ /* 0x000fe200000e0000 */
[----:B------:R-:W-:Y:S01]  /*12d0*/  USHF.L.U32 UR14, UR5, 0x7, URZ ;  /* 0x00000007050e7899 */ /* 0x000fe2000800063f */
[----:B------:R-:W-:Y:S01]  /*12e0*/  CS2R R152, SRZ ;  /* 0x0000000000987805 */ /* 0x000fe2000001ff00 */
[----:B------:R-:W-:Y:S01]  /*12f0*/  USHF.L.U32 UR19, UR6, 0x8, URZ ;  /* 0x0000000806137899 */ /* 0x000fe2000800063f */
[----:B------:R-:W-:Y:S01]  /*1300*/  CS2R R154, SRZ ;  /* 0x00000000009a7805 */ /* 0x000fe2000001ff00 */
[----:B------:R-:W-:Y:S01]  /*1310*/  VOTEU.ALL UP1, P2 ;  /* 0x00000000003f7886 */ /* 0x000fe20001020000 */
[----:B------:R-:W-:Y:S01]  /*1320*/  UMOV UR16, 0x1 ;  /* 0x0000000100107882 */ /* 0x000fe20000000000 */
[----:B------:R-:W-:Y:S01]  /*1330*/  VOTEU.ALL UP0, P2 ;  /* 0x00000000003f7886 */ /* 0x000fe20001000000 */
[----:B------:R1:W-:Y:S01]  /*1340*/  STL [R1+0x4], RZ ;  /* 0x000004ff01007387 */ /* 0x0003e20000100800 */
[----:B------:R-:W-:Y:S01]  /*1350*/  VOTEU.ALL UP2, P2 ;  /* 0x00000000003f7886 */ /* 0x000fe20001040000 */
[----:B------:R-:W-:-:S04]  /*1360*/  @!UP1 UIADD3 UR20, -UR16, 0x100000, URZ ;  /* 0x0010000010149890 */ /* 0x000fc8000fffe13f */
[----:B------:R-:W-:Y:S02]  /*1370*/  @!UP1 USHF.L.U32 UR21, UR20, 0xb, URZ ;  /* 0x0000000b14159899 */ /* 0x000fe4000800063f */
[----:B------:R-:W-:Y:S01]  /*1380*/  @!UP1 USHF.L.U32 UR20, UR20, 0x1, URZ ;  /* 0x0000000114149899 */ /* 0x000fe2000800063f */
[----:B------:R-:W-:Y:S01]  /*1390*/  CS2R R156, SRZ ;  /* 0x00000000009c7805 */ /* 0x000fe2000001ff00 */
[----:B------:R1:W-:Y:S01]  /*13a0*/  STL [R1+0x8], RZ ;  /* 0x000008ff01007387 */ /* 0x0003e20000100800 */
[----:B------:R-:W-:-:S04]  /*13b0*/  @!UP1 UIADD3 UR22, -UR16, 0x100000, URZ ;  /* 0x0010000010169890 */ /* 0x000fc8000fffe13f */
[----:B------:R-:W-:Y:S02]  /*13c0*/  @!UP1 USHF.L.U32 UR23, UR22, 0xb, URZ ;  /* 0x0000000b16179899 */ /* 0x000fe4000800063f */
[----:B------:R-:W-:Y:S01]  /*13d0*/  @!UP1 USHF.L.U32 UR22, UR22, 0x1, URZ ;  /* 0x0000000116169899 */ /* 0x000fe2000800063f */
[----:B------:R-:W-:Y:S01]  /*13e0*/  CS2R R158, SRZ ;  /* 0x00000000009e7805 */ /* 0x000fe2000001ff00 */
[----:B------:R-:W-:-:S04]  /*13f0*/  @!UP1 UIADD3 UR24, -UR16, 0x100000, URZ ;  /* 0x0010000010189890 */ /* 0x000fc8000fffe13f */
[----:B------:R-:W-:Y:S02]  /*1400*/  @!UP1 USHF.L.U32 UR25, UR24, 0xb, URZ ;  /* 0x0000000b18199899 */ /* 0x000fe4000800063f */
[----:B------:R-:W-:Y:S01]  /*1410*/  @!UP1 USHF.L.U32 UR24, UR24, 0x1, URZ ;  /* 0x0000000118189899 */ /* 0x000fe2000800063f */
[----:B------:R1:W-:Y:S01]  /*1420*/  STL [R1+0xc], RZ ;  /* 0x00000cff01007387 */ /* 0x0003e20000100800 */
[----:B------:R-:W-:-:S04]  /*1430*/  @!UP1 UIADD3 UR16, -UR16, 0x100000, URZ ;  /* 0x0010000010109890 */ /* 0x000fc8000fffe13f */
[----:B------:R-:W-:Y:S02]  /*1440*/  @!UP1 USHF.L.U32 UR17, UR16, 0xb, URZ ;  /* 0x0000000b10119899 */ /* 0x000fe4000800063f */
[----:B------:R-:W-:Y:S01]  /*1450*/  @!UP1 USHF.L.U32 UR16, UR16, 0x1, URZ ;  /* 0x0000000110109899 */ /* 0x000fe2000800063f */
[----:B------:R-:W-:Y:S01]  /*1460*/  CS2R R160, SRZ ;  /* 0x0000000000a07805 */ /* 0x000fe2000001ff00 */
[----:B------:R-:W-:Y:S01]  /*1470*/  VOTEU.ALL UP1, P2 ;  /* 0x00000000003f7886 */ /* 0x000fe20001020000 */
[----:B------:R1:W-:Y:S01]  /*1480*/  STL [R1+0x10], RZ ;  /* 0x000010ff01007387 */ /* 0x0003e20000100800 */
[----:B------:R-:W-:Y:S01]  /*1490*/  VOTEU.ALL UP3, P2 ;  /* 0x00000000003f7886 */ /* 0x000fe20001060000 */
[----:B------:R-:W-:Y:S02]  /*14a0*/  CS2R R162, SRZ ;  /* 0x0000000000a27805 */ /* 0x000fe4000001ff00 */
[----:B------:R-:W2:Y:S02]  /*14b0*/  FENCE.VIEW.ASYNC.S ;  /* 0x00000000000073c6 */ /* 0x000ea40000000000 */
[----:B--2---:R1:W2:Y:S02]  /*14c0*/  @!UP0 SYNCS.EXCH.64 URZ, [UR15+0x30000], UR20 ;  /* 0x030000140f3f85b2 */ /* 0x0042a40008000100 */
[----:B------:R1:W-:Y:S01]  /*14d0*/  STL [R1+0x14], RZ ;  /* 0x000014ff01007387 */ /* 0x0003e20000100800 */
[----:B------:R-:W-:-:S02]  /*14e0*/  CS2R R164, SRZ ;  /* 0x0000000000a47805 */ /* 0x000fc4000001ff00 */
[----:B------:R-:W-:Y:S02]  /*14f0*/  CS2R R166, SRZ ;  /* 0x0000000000a67805 */ /* 0x000fe4000001ff00 */
[----:B------:R-:W-:Y:S01]  /*1500*/  CS2R R168, SRZ ;  /* 0x0000000000a87805 */ /* 0x000fe2000001ff00 */
[----:B------:R1:W-:Y:S01]  /*1510*/  STL [R1+0x18], RZ ;  /* 0x000018ff01007387 */ /* 0x0003e20000100800 */
[----:B------:R-:W-:Y:S02]  /*1520*/  CS2R R170, SRZ ;  /* 0x0000000000aa7805 */ /* 0x000fe4000001ff00 */
[----:B------:R-:W-:Y:S02]  /*1530*/  CS2R R172, SRZ ;  /* 0x0000000000ac7805 */ /* 0x000fe4000001ff00 */
[----:B------:R-:W-:Y:S01]  /*1540*/  CS2R R174, SRZ ;  /* 0x0000000000ae7805 */ /* 0x000fe2000001ff00 */
[----:B--2---:R-:W-:Y:S01]  /*1550*/  BAR.SYNC.DEFER_BLOCKING 0x0 ;  /* 0x0000000000007b1d */ /* 0x004fe20000010000 */
[----:B------:R-:W-:-:S02]  /*1560*/  CS2R R176, SRZ ;  /* 0x0000000000b07805 */ /* 0x000fc4000001ff00 */
[----:B------:R-:W-:Y:S02]  /*1570*/  CS2R R178, SRZ ;  /* 0x0000000000b27805 */ /* 0x000fe4000001ff00 */
[----:B------:R-:W-:Y:S02]  /*1580*/  CS2R R180, SRZ ;  /* 0x0000000000b47805 */ /* 0x000fe4000001ff00 */
[----:B------:R-:W-:Y:S02]  /*1590*/  CS2R R182, SRZ ;  /* 0x0000000000b67805 */ /* 0x000fe4000001ff00 */
[----:B------:R-:W-:Y:S02]  /*15a0*/  CS2R R184, SRZ ;  /* 0x0000000000b87805 */ /* 0x000fe4000001ff00 */
[----:B------:R-:W-:Y:S02]  /*15b0*/  CS2R R186, SRZ ;  /* 0x0000000000ba7805 */ /* 0x000fe4000001ff00 */
[----:B------:R-:W-:Y:S01]  /*15c0*/  CS2R R188, SRZ ;  /* 0x0000000000bc7805 */ /* 0x000fe2000001ff00 */
        /* <DEDUP_REMOVED lines=17> */
[----:B------:R1:W2:Y:S01]  /*16e0*/  @!UP1 SYNCS.EXCH.64 URZ, [UR15+0x30008], UR22 ;  /* 0x030008160f3f95b2 */ /* 0x0002a20008000100 */
[----:B------:R-:W-:-:S02]  /*16f0*/  CS2R R214, SRZ ;  /* 0x0000000000d67805 */ /* 0x000fc4000001ff00 */
[----:B------:R-:W-:Y:S01]  /*1700*/  CS2R R88, SRZ ;  /* 0x0000000000587805 */ /* 0x000fe2000001ff00 */
[----:B------:R1:W-:Y:S01]  /*1710*/  STL [R1+0x30], RZ ;  /* 0x000030ff01007387 */ /* 0x0003e20000100800 */
[----:B------:R-:W-:Y:S02]  /*1720*/  CS2R R90, SRZ ;  /* 0x00000000005a7805 */ /* 0x000fe4000001ff00 */
[----:B------:R-:W-:Y:S02]  /*1730*/  CS2R R92, SRZ ;  /* 0x00000000005c7805 */ /* 0x000fe4000001ff00 */
[----:B------:R-:W-:Y:S01]  /*1740*/  CS2R R94, SRZ ;  /* 0x00000000005e7805 */ /* 0x000fe2000001ff00 */
[----:B------:R1:W-:Y:S01]  /*1750*/  STL [R1+0x34], RZ ;  /* 0x000034ff01007387 */ /* 0x0003e20000100800 */
[----:B------:R-:W-:Y:S02]  /*1760*/  CS2R R96, SRZ ;  /* 0x0000000000607805 */ /* 0x000fe4000001ff00 */
        /* <DEDUP_REMOVED lines=74> */
[----:B--2---:R-:W-:Y:S01]  /*1c10*/  BAR.SYNC.DEFER_BLOCKING 0x0 ;  /* 0x0000000000007b1d */ /* 0x004fe20000010000 */
[----:B------:R-:W-:Y:S02]  /*1c20*/  CS2R R82, SRZ ;  /* 0x0000000000527805 */ /* 0x000fe4000001ff00 */
[----:B------:R-:W-:Y:S02]  /*1c30*/  CS2R R84, SRZ ;  /* 0x0000000000547805 */ /* 0x000fe4000001ff00 */
[----:B------:R-:W-:Y:S01]  /*1c40*/  CS2R R86, SRZ ;  /* 0x0000000000567805 */ /* 0x000fe2000001ff00 */
[----:B------:R1:W-:Y:S04]  /*1c50*/  STL [R1+0x80], RZ ;  /* 0x000080ff01007387 */ /* 0x0003e80000100800 */
[----:B------:R1:W-:Y:S04]  /*1c60*/  STL [R1+0x84], RZ ;  /* 0x000084ff01007387 */ /* 0x0003e80000100800 */
[----:B------:R1:W-:Y:S04]  /*1c70*/  STL [R1+0x88], RZ ;  /* 0x000088ff01007387 */ /* 0x0003e80000100800 */
[----:B------:R1:W-:Y:S04]  /*1c80*/  STL [R1+0x8c], RZ ;  /* 0x00008cff01007387 */ /* 0x0003e80000100800 */
[----:B------:R1:W-:Y:S01]  /*1c90*/  STL [R1+0x90], RZ ;  /* 0x000090ff01007387 */ /* 0x0003e20000100800 */
[----:B------:R1:W2:Y:S03]  /*1ca0*/  @!UP2 SYNCS.EXCH.64 URZ, [UR15+0x30010], UR24 ;  /* 0x030010180f3fa5b2 */ /* 0x0002a60008000100 */
[----:B------:R1:W-:Y:S04]  /*1cb0*/  STL [R1+0x94], RZ ;  /* 0x000094ff01007387 */ /* 0x0003e80000100800 */
        /* <DEDUP_REMOVED lines=18> */
[----:B------:R1:W-:Y:S01]  /*1de0*/  STL [R1+0xe0], RZ ;  /* 0x0000e0ff01007387 */ /* 0x0003e20000100800 */
[----:B--2---:R-:W-:Y:S06]  /*1df0*/  BAR.SYNC.DEFER_BLOCKING 0x0 ;  /* 0x0000000000007b1d */ /* 0x004fec0000010000 */
[----:B------:R1:W-:Y:S04]  /*1e00*/  STL [R1+0xe4], RZ ;  /* 0x0000e4ff01007387 */ /* 0x0003e80000100800 */
[----:B------:R1:W-:Y:S04]  /*1e10*/  STL [R1+0xe8], RZ ;  /* 0x0000e8ff01007387 */ /* 0x0003e80000100800 */
[----:B------:R1:W-:Y:S04]  /*1e20*/  STL [R1+0xec], RZ ;  /* 0x0000ecff01007387 */ /* 0x0003e80000100800 */
[----:B------:R1:W-:Y:S04]  /*1e30*/  STL [R1+0xf0], RZ ;  /* 0x0000f0ff01007387 */ /* 0x0003e80000100800 */
[----:B------:R1:W-:Y:S01]  /*1e40*/  STL [R1+0xf4], RZ ;  /* 0x0000f4ff01007387 */ /* 0x0003e20000100800 */
[----:B------:R1:W2:Y:S03]  /*1e50*/  @!UP3 SYNCS.EXCH.64 URZ, [UR15+0x30018], UR16 ;  /* 0x030018100f3fb5b2 */ /* 0x0002a60008000100 */
[----:B------:R1:W-:Y:S04]  /*1e60*/  STL [R1+0xf8], RZ ;  /* 0x0000f8ff01007387 */ /* 0x0003e80000100800 */
[----:B------:R1:W-:Y:S01]  /*1e70*/  STL [R1+0xfc], RZ ;  /* 0x0000fcff01007387 */ /* 0x0003e20000100800 */
[----:B------:R-:W-:Y:S05]  /*1e80*/  @!P1 BRA `(.L_x_47) ;  /* 0x0000001800849947 */ /* 0x000fea0003800000 */
[----:B------:R1:W-:Y:S01]  /*1e90*/  STL [R1], RZ ;  /* 0x000000ff01007387 */ /* 0x0003e20000100800 */
[----:B------:R-:W-:Y:S02]  /*1ea0*/  CS2R R152, SRZ ;  /* 0x0000000000987805 */ /* 0x000fe4000001ff00 */
        /* <DEDUP_REMOVED lines=127> */
[----:B------:R-:W-:Y:S01]  /*26a0*/  UMOV UR4, URZ ;  /* 0x0000003f00047c82 */ /* 0x000fe20008000000 */
[----:B------:R-:W-:-:S02]  /*26b0*/  UMOV UR18, URZ ;  /* 0x0000003f00127c82 */ /* 0x000fc40008000000 */
        /* <DEDUP_REMOVED lines=30> */
[----:B------:R1:W-:Y:S02]  /*28a0*/  STL [R1+0xfc], RZ ;  /* 0x0000fcff01007387 */ /* 0x0003e40000100800 */
.L_x_49:
[----:B--2---:R-:W-:Y:S01]  /*28b0*/  BAR.SYNC.DEFER_BLOCKING 0x0 ;  /* 0x0000000000007b1d */ /* 0x004fe20000010000 */
[----:B------:R-:W-:Y:S01]  /*28c0*/  ULEA UR29, UR4, UR15, 0x3 ;  /* 0x0000000f041d7291 */ /* 0x000fe2000f8e183f */
[----:B-1-3--:R-:W-:Y:S01]  /*28d0*/  @!P2 IMAD.MOV.U32 R2, RZ, RZ, 0xc000 ;  /* 0x0000c000ff02a424 */ /* 0x00afe200078e00ff */
[----:B------:R-:W-:Y:S01]  /*28e0*/  ELECT P0, URZ, PT ;  /* 0x00000000003f782f */ /* 0x000fe20003800000 */
[----:B------:R-:W-:-:S03]  /*28f0*/  ULEA UR17, UR4, UR15, 0xe ;  /* 0x0000000f04117291 */ /* 0x000fc6000f8e703f */
[----:B------:R-:W-:Y:S01]  /*2900*/  ISETP.LT.U32.AND P0, PT, R3, 0x20, P0 ;  /* 0x000000200300780c */ /* 0x000fe20000701070 */
[----:B------:R-:W-:Y:S02]  /*2910*/  ULEA UR16, UR4, UR15, 0xf ;  /* 0x0000000f04107291 */ /* 0x000fe4000f8e783f */
[----:B------:R-:W-:Y:S01]  /*2920*/  UIADD3 UR28, UR17, 0x20000, URZ ;  /* 0x00020000111c7890 */ /* 0x000fe2000fffe03f */
[----:B------:R-:W-:Y:S01]  /*2930*/  ELECT P1, URZ, PT ;  /* 0x00000000003f782f */ /* 0x000fe20003820000 */
[----:B------:R-:W-:-:S03]  /*2940*/  ULOP3.LUT UR20, UR7, 0x1, URZ, 0xc0, !UPT ;  /* 0x0000000107147892 */ /* 0x000fc6000f8ec03f */
[----:B------:R-:W-:Y:S01]  /*2950*/  ISETP.LT.U32.AND P1, PT, R3, 0x40, P1 ;  /* 0x000000400300780c */ /* 0x000fe20000f21070 */
[----:B------:R-:W-:Y:S01]  /*2960*/  UMOV UR23, UR18 ;  /* 0x0000001200177c82 */ /* 0x000fe20008000000 */
[----:B------:R-:W-:-:S03]  /*2970*/  ULEA UR22, UR20, UR14, 0x6 ;  /* 0x0000000e14167291 */ /* 0x000fc6000f8e303f */
[----:B------:R-:W-:Y:S01]  /*2980*/  VOTEU.ANY UP0, P0 ;  /* 0x00000000003f7886 */ /* 0x000fe20000000100 */
[----:B------:R-:W-:Y:S01]  /*2990*/  VOTEU.ANY UP2, P0 ;  /* 0x00000000003f7886 */ /* 0x000fe20000040100 */
[----:B------:R-:W-:Y:S01]  /*29a0*/  ULEA UR20, UR20, UR28, 0xd ;  /* 0x0000001c14147291 */ /* 0x000fe2000f8e683f */
[----:B------:R1:W-:Y:S01]  /*29b0*/  @!P2 SYNCS.ARRIVE.TRANS64 RZ, [UR29+0x30000], R2 ;  /* 0x03000002ffffa9a7 */ /* 0x0003e2000800001d */
[----:B------:R2:W-:Y:S06]  /*29c0*/  MEMBAR.ALL.CTA ;  /* 0x0000000000007992 */ /* 0x0005ec0000008000 */
[----:B--2---:R-:W2:Y:S01]  /*29d0*/  FENCE.VIEW.ASYNC.S ;  /* 0x00000000000073c6 */ /* 0x004ea20000000000 */
[----:B------:R-:W-:Y:S01]  /*29e0*/  @UP0 UIADD3 UR17, UR29, 0x30000, URZ ;  /* 0x000300001d110890 */ /* 0x000fe2000fffe03f */
[----:B------:R-:W-:Y:S01]  /*29f0*/  @UP0 UMOV UR24, UR8 ;  /* 0x0000000800180c82 */ /* 0x000fe20008000000 */
[----:B------:R-:W-:Y:S01]  /*2a00*/  @UP0 UMOV UR25, UR9 ;  /* 0x0000000900190c82 */ /* 0x000fe20008000000 */
[----:B--2---:R-:W-:Y:S01]  /*2a10*/  VOTEU.ANY UP1, P1 ;  /* 0x00000000003f7886 */ /* 0x004fe20000820100 */
[----:B------:R-:W-:Y:S01]  /*2a20*/  VOTEU.ANY UP3, P1 ;  /* 0x00000000003f7886 */ /* 0x000fe20000860100 */
[----:B-1----:R-:W-:-:S03]  /*2a30*/  SHF.L.U32 R2, R0, 0x1f, RZ ;  /* 0x0000001f00027819 */ /* 0x002fc600000006ff */
[----:B------:R-:W-:Y:S01]  /*2a40*/  @UP1 UIADD3 UR21, UR29, 0x30000, URZ ;  /* 0x000300001d151890 */ /* 0x000fe2000fffe03f */
[----:B------:R-:W-:Y:S01]  /*2a50*/  @UP1 UMOV UR26, UR10 ;  /* 0x0000000a001a1c82 */ /* 0x000fe20008000000 */
[----:B------:R-:W-:Y:S01]  /*2a60*/  @UP1 UMOV UR27, UR11 ;  /* 0x0000000b001b1c82 */ /* 0x000fe20008000000 */
[----:B------:R-:W-:Y:S06]  /*2a70*/  BAR.SYNC.DEFER_BLOCKING 0x0 ;  /* 0x0000000000007b1d */ /* 0x000fec0000010000 */
[----:B------:R1:W-:Y:S02]  /*2a80*/  @UP2 UTMALDG.2D [UR16], [UR24] ;  /* 0x00000010180025b4 */ /* 0x0003e40008008000 */
[----:B------:R-:W-:Y:S06]  /*2a90*/  BAR.SYNC.DEFER_BLOCKING 0x0 ;  /* 0x0000000000007b1d */ /* 0x000fec0000010000 */
[----:B------:R1:W-:Y:S02]  /*2aa0*/  @UP3 UTMALDG.2D [UR20], [UR26] ;  /* 0x000000141a0035b4 */ /* 0x0003e40008008000 */
[----:B------:R-:W-:Y:S06]  /*2ab0*/  BAR.SYNC.DEFER_BLOCKING 0x0 ;  /* 0x0000000000007b1d */ /* 0x000fec0000010000 */
[----:B------:R-:W2:Y:S02]  /*2ac0*/  SYNCS.PHASECHK.TRANS64.TRYWAIT P0, [UR29+0x30000], R2 ;  /* 0x03000002ff0075a7 */ /* 0x000ea4000800015d */
[----:B-12---:R-:W-:Y:S05]  /*2ad0*/  @!P0 BRA `(.L_x_48) ;  /* 0x0000001c00b88947 */ /* 0x006fea0003800000 */
.L_x_50:
[----:B------:R-:W-:Y:S01]  /*2ae0*/  STL.64 [R1+0x1f8], R86 ;  /* 0x0001f85601007387 */ /* 0x000fe20000100a00 */
[----:B------:R-:W-:Y:S01]  /*2af0*/  USHF.R.U32.HI UR17, URZ, 0x4, UR28 ;  /* 0x000000043f117899 */ /* 0x000fe2000801161c */
[----:B------:R-:W1:Y:S02]  /*2b00*/  LDC R2, c[0x0][0x230] ;  /* 0x00008c00ff027b82 */ /* 0x000e640000000800 */
[----:B------:R-:W-:Y:S04]  /*2b10*/  STL.64 [R1+0x1f0], R84 ;  /* 0x0001f05401007387 */ /* 0x000fe80000100a00 */
        /* <DEDUP_REMOVED lines=29> */
[----:B------:R2:W-:Y:S04]  /*2cf0*/  STL.64 [R1+0x100], R24 ;  /* 0x0001001801007387 */ /* 0x0005e80000100a00 */
[----:B--2---:R-:W2:Y:S04]  /*2d00*/  LDL.LU.64 R24, [R1] ;  /* 0x0000000001187983 */ /* 0x004ea80000300a00 */
[----:B------:R-:W2:Y:S04]  /*2d10*/  LDL.LU.64 R26, [R1+0x8] ;  /* 0x00000800011a7983 */ /* 0x000ea80000300a00 */
        /* <DEDUP_REMOVED lines=29> */
[----:B------:R-:W2:Y:S01]  /*2ef0*/  LDL.LU.64 R86, [R1+0xf8] ;  /* 0x0000f80001567983 */ /* 0x000ea20000300a00 */
[----:B------:R-:W-:-:S02]  /*2f00*/  USHF.R.U32.HI UR28, URZ, 0x4, UR16 ;  /* 0x000000043f1c7899 */ /* 0x000fc40008011610 */
[----:B------:R-:W-:Y:S02]  /*2f10*/  USGXT.U32 UR16, UR17, 0xe ;  /* 0x0000000e1110789a */ /* 0x000fe40008000000 */
[----:B------:R-:W-:Y:S02]  /*2f20*/  USGXT.U32 UR28, UR28, 0xe ;  /* 0x0000000e1c1c789a */ /* 0x000fe40008000000 */
[----:B------:R-:W-:Y:S01]  /*2f30*/  ULOP3.LUT UR30, UR16, 0x2000000, URZ, 0xfc, !UPT ;  /* 0x02000000101e7892 */ /* 0x000fe2000f8efc3f */
[----:B------:R-:W-:Y:S01]  /*2f40*/  UMOV UR29, 0x40000040 ;  /* 0x40000040001d7882 */ /* 0x000fe20000000000 */
[----:B------:R-:W-:Y:S01]  /*2f50*/  UMOV UR31, 0x40000040 ;  /* 0x40000040001f7882 */ /* 0x000fe20000000000 */
[----:B------:R-:W-:Y:S02]  /*2f60*/  UIADD3 UR32, UP0, UR28, 0x2, URZ ;  /* 0x000000021c207890 */ /* 0x000fe4000ff1e03f */
[----:B------:R-:W-:Y:S01]  /*2f70*/  UIADD3 UR34, UP1, UR16, 0x2000080, URZ ;  /* 0x0200008010227890 */ /* 0x000fe2000ff3e03f */
[----:B------:R-:W-:-:S02]  /*2f80*/  UMOV UR17, URZ ;  /* 0x0000003f00117c82 */ /* 0x000fc40008000000 */
[----:B------:R-:W-:Y:S01]  /*2f90*/  UMOV UR16, URZ ;  /* 0x0000003f00107c82 */ /* 0x000fe20008000000 */
[----:B------:R-:W-:Y:S02]  /*2fa0*/  UIADD3.X UR35, UR17, 0x40000040, URZ, UP1, !UPT ;  /* 0x4000004011237890 */ /* 0x000fe40008ffe43f */
[----:B------:R-:W-:Y:S02]  /*2fb0*/  UIADD3.X UR33, UR16, 0x40000040, URZ, UP0, !UPT ;  /* 0x4000004010217890 */ /* 0x000fe400087fe43f */
[----:B------:R-:W-:Y:S02]  /*2fc0*/  UIADD3.64 UR26, UR34, 0x80, URZ ;  /* 0x00000080221a7897 */ /* 0x000fe4000fffe03f */
[----:B------:R-:W-:Y:S02]  /*2fd0*/  UIADD3.64 UR24, UR32, 0x2, URZ ;  /* 0x0000000220187897 */ /* 0x000fe4000fffe03f */
[----:B------:R-:W-:Y:S02]  /*2fe0*/  UIADD3.64 UR20, UR32, 0x4, URZ ;  /* 0x0000000420147897 */ /* 0x000fe4000fffe03f */
[----:B------:R-:W-:Y:S01]  /*2ff0*/  UIADD3.64 UR22, UR34, 0x100, URZ ;  /* 0x0000010022167897 */ /* 0x000fe2000fffe03f */
[----:B--2---:R-:W-:-:S06]  /*3000*/  WARPGROUP.ARRIVE ;  /* 0x00000000000079c5 */ /* 0x004fcc0000000000 */
[----:B------:R-:W-:Y:S03]  /*3010*/  HGMMA.64x128x16.F32 R24, gdesc[UR28].tnspB, R24, gsb0 ;  /* 0x41e000001c1879f0 */ /* 0x000fe60008000818 */
[----:B------:R-:W-:Y:S02]  /*3020*/  WARPGROUP.DEPBAR.LE gsb0, 0x0 ;  /* 0x00008000000079c5 */ /* 0x000fe40000010000 */
[----:B------:R-:W-:-:S07]  /*3030*/  WARPGROUP.ARRIVE ;  /* 0x00000000000079c5 */ /* 0x000fce0000000000 */
[----:B------:R-:W-:Y:S03]  /*3040*/  HGMMA.64x128x16.F32 R24, gdesc[UR32].tnspB, R24, gsb0 ;  /* 0x41e00000201879f0 */ /* 0x000fe60008000818 */
[----:B------:R-:W-:Y:S02]  /*3050*/  WARPGROUP.DEPBAR.LE gsb0, 0x0 ;  /* 0x00008000000079c5 */ /* 0x000fe40000010000 */
[----:B------:R-:W-:-:S07]  /*3060*/  WARPGROUP.ARRIVE ;  /* 0x00000000000079c5 */ /* 0x000fce0000000000 */
[----:B------:R-:W-:Y:S01]  /*3070*/  HGMMA.64x128x16.F32 R24, gdesc[UR24].tnspB, R24, gsb0 ;  /* 0x41e00000181879f0 */ /* 0x000fe20008000818 */
[----:B------:R-:W-:Y:S02]  /*3080*/  UIADD3.64 UR28, UR32, 0x1fe, URZ ;  /* 0x000001fe201c7897 */ /* 0x000fe4000fffe03f */
[----:B------:R-:W-:Y:S02]  /*3090*/  WARPGROUP.DEPBAR.LE gsb0, 0x0 ;  /* 0x00008000000079c5 */ /* 0x000fe40000010000 */
[----:B------:R-:W-:-:S07]  /*30a0*/  WARPGROUP.ARRIVE ;  /* 0x00000000000079c5 */ /* 0x000fce0000000000 */
[----:B------:R-:W-:Y:S01]  /*30b0*/  HGMMA.64x128x16.F32 R24, gdesc[UR20].tnspB, R24, gsb0 ;  /* 0x41e00000141879f0 */ /* 0x000fe20008000818 */
[----:B------:R-:W-:Y:S01]  /*30c0*/  UIADD3.64 UR36, UR32, 0x200, URZ ;  /* 0x0000020020247897 */ /* 0x000fe2000fffe03f */
[----:B------:R-:W-:Y:S01]  /*30d0*/  UMOV UR38, UR34 ;  /* 0x0000002200267c82 */ /* 0x000fe20008000000 */
[----:B------:R-:W-:Y:S01]  /*30e0*/  UMOV UR39, UR35 ;  /* 0x0000002300277c82 */ /* 0x000fe20008000000 */
[----:B------:R-:W-:Y:S02]  /*30f0*/  WARPGROUP.DEPBAR.LE gsb0, 0x0 ;  /* 0x00008000000079c5 */ /* 0x000fe40000010000 */
[----:B------:R-:W-:Y:S01]  /*3100*/  WARPGROUP.ARRIVE ;  /* 0x00000000000079c5 */ /* 0x000fe20000000000 */
[----:B------:R-:W-:Y:S01]  /*3110*/  UIADD3.64 UR24, UR32, 0x202, URZ ;  /* 0x0000020220187897 */ /* 0x000fe2000fffe03f */
[----:B------:R-:W-:Y:S04]  /*3120*/  STL.64 [R1], R24 ;  /* 0x0000001801007387 */ /* 0x000fe80000100a00 */
[----:B------:R-:W-:Y:S01]  /*3130*/  HGMMA.64x128x16.F32 R152, gdesc[UR28].tnspB, R152, gsb0 ;  /* 0x41e000001c9879f0 */ /* 0x000fe20008000898 */
[----:B------:R-:W-:Y:S01]  /*3140*/  UIADD3.64 UR20, UR32, 0x204, URZ ;  /* 0x0000020420147897 */ /* 0x000fe2000fffe03f */
[----:B------:R-:W-:Y:S01]  /*3150*/  STL.64 [R1+0x8], R26 ;  /* 0x0000081a01007387 */ /* 0x000fe20000100a00 */
[----:B------:R-:W-:-:S03]  /*3160*/  UIADD3.64 UR28, UR32, 0x3fe, URZ ;  /* 0x000003fe201c7897 */ /* 0x000fc6000fffe03f */
        /* <DEDUP_REMOVED lines=29> */
[----:B------:R2:W-:Y:S01]  /*3340*/  STL.64 [R1+0xf8], R86 ;  /* 0x0000f85601007387 */ /* 0x0005e20000100a00 */
[----:B------:R-:W-:-:S02]  /*3350*/  WARPGROUP.DEPBAR.LE gsb0, 0x0 ;  /* 0x00008000000079c5 */ /* 0x000fc40000010000 */
[----:B------:R-:W-:Y:S01]  /*3360*/  WARPGROUP.ARRIVE ;  /* 0x00000000000079c5 */ /* 0x000fe20000000000 */
[----:B--2---:R-:W2:Y:S04]  /*3370*/  LDL.LU.64 R86, [R1+0x1f8] ;  /* 0x0001f80001567983 */ /* 0x004ea80000300a00 */
[----:B------:R-:W2:Y:S01]  /*3380*/  LDL.LU.64 R84, [R1+0x1f0] ;  /* 0x0001f00001547983 */ /* 0x000ea20000300a00 */
[----:B------:R-:W-:Y:S03]  /*3390*/  HGMMA.64x128x16.F32 R152, gdesc[UR36].tnspB, R152, gsb0 ;  /* 0x41e00000249879f0 */ /* 0x000fe60008000898 */
[----:B------:R-:W2:Y:S01]  /*33a0*/  LDL.LU.64 R82, [R1+0x1e8] ;  /* 0x0001e80001527983 */ /* 0x000ea20000300a00 */
[----:B------:R-:W-:Y:S01]  /*33b0*/  UIADD3.64 UR36, UR32, 0x400, URZ ;  /* 0x0000040020247897 */ /* 0x000fe2000fffe03f */
[----:B------:R-:W-:Y:S01]  /*33c0*/  UMOV UR38, UR34 ;  /* 0x0000002200267c82 */ /* 0x000fe20008000000 */
[----:B------:R-:W-:Y:S01]  /*33d0*/  UMOV UR39, UR35 ;  /* 0x0000002300277c82 */ /* 0x000fe20008000000 */
        /* <DEDUP_REMOVED lines=29> */
[----:B------:R-:W-:-:S02]  /*35b0*/  UIADD3 UR18, UR18, 0x40, URZ ;  /* 0x0000004012127890 */ /* 0x000fc4000fffe03f */
[----:B------:R-:W-:-:S04]  /*35c0*/  UIADD3 UR4, UR4, 0x1, URZ ;  /* 0x0000000104047890 */ /* 0x000fc8000fffe03f */
[----:B-1----:R-:W-:Y:S01]  /*35d0*/  ISETP.LE.AND P0, PT, R2, UR18, PT ;  /* 0x0000001202007c0c */ /* 0x002fe2000bf03270 */
[----:B------:R-:W-:-:S04]  /*35e0*/  UISETP.NE.U32.AND UP0, UPT, UR4, 0x4, UPT ;  /* 0x000000040400788c */ /* 0x000fc8000bf05070 */
[----:B------:R-:W-:Y:S01]  /*35f0*/  USEL UR16, URZ, 0x1, UP0 ;  /* 0x000000013f107887 */ /* 0x000fe20008000000 */
[----:B------:R-:W-:Y:S02]  /*3600*/  WARPGROUP.DEPBAR.LE gsb0, 0x0 ;  /* 0x00008000000079c5 */ /* 0x000fe40000010000 */
[----:B------:R-:W-:Y:S01]  /*3610*/  WARPGROUP.ARRIVE ;  /* 0x00000000000079c5 */ /* 0x000fe20000000000 */
[----:B------:R-:W-:Y:S02]  /*3620*/  USEL UR4, UR4, URZ, UP0 ;  /* 0x0000003f04047287 */ /* 0x000fe40008000000 */
[----:B------:R-:W-:-:S03]  /*3630*/  LOP3.LUT R0, R0, UR16, RZ, 0x3c, !PT ;  /* 0x0000001000007c12 */ /* 0x000fc6000f8e3cff */
[----:B------:R-:W-:Y:S01]  /*3640*/  HGMMA.64x128x16.F32 R152, gdesc[UR24].tnspB, R152, gsb0 ;  /* 0x41e00000189879f0 */ /* 0x000fe20008000898 */
[----:B------:R-:W-:Y:S02]  /*3650*/  UIADD3.64 UR24, UR32, 0x402, URZ ;  /* 0x0000040220187897 */ /* 0x000fe4000fffe03f */
[----:B------:R-:W-:Y:S02]  /*3660*/  WARPGROUP.DEPBAR.LE gsb0, 0x0 ;  /* 0x00008000000079c5 */ /* 0x000fe40000010000 */
[----:B------:R-:W-:-:S07]  /*3670*/  WARPGROUP.ARRIVE ;  /* 0x00000000000079c5 */ /* 0x000fce0000000000 */
        /* <DEDUP_REMOVED lines=18> */
[----:B--2---:R-:W-:-:S07]  /*37a0*/  WARPGROUP.ARRIVE ;  /* 0x00000000000079c5 */ /* 0x004fce0000000000 */
[----:B------:R-:W-:Y:S01]  /*37b0*/  HGMMA.64x128x16.F32 R24, gdesc[UR28].tnspB, R24, gsb0 ;  /* 0x41e000001c1879f0 */ /* 0x000fe20008000818 */
[----:B------:R-:W-:Y:S01]  /*37c0*/  UIADD3.64 UR28, UR32, 0x600, URZ ;  /* 0x00000600201c7897 */ /* 0x000fe2000fffe03f */
[----:B------:R-:W-:Y:S01]  /*37d0*/  UMOV UR30, UR34 ;  /* 0x00000022001e7c82 */ /* 0x000fe20008000000 */
[----:B------:R-:W-:Y:S01]  /*37e0*/  UMOV UR31, UR35 ;  /* 0x00000023001f7c82 */ /* 0x000fe20008000000 */
[----:B------:R-:W-:Y:S02]  /*37f0*/  WARPGROUP.DEPBAR.LE gsb0, 0x0 ;  /* 0x00008000000079c5 */ /* 0x000fe40000010000 */
[----:B------:R-:W-:-:S06]  /*3800*/  WARPGROUP.ARRIVE ;  /* 0x00000000000079c5 */ /* 0x000fcc0000000000 */
[----:B------:R-:W-:Y:S03]  /*3810*/  HGMMA.64x128x16.F32 R24, gdesc[UR28].tnspB, R24, gsb0 ;  /* 0x41e000001c1879f0 */ /* 0x000fe60008000818 */
[----:B------:R-:W-:Y:S02]  /*3820*/  WARPGROUP.DEPBAR.LE gsb0, 0x0 ;  /* 0x00008000000079c5 */ /* 0x000fe40000010000 */
[----:B------:R-:W-:-:S07]  /*3830*/  WARPGROUP.ARRIVE ;  /* 0x00000000000079c5 */ /* 0x000fce0000000000 */
[----:B------:R-:W-:Y:S03]  /*3840*/  HGMMA.64x128x16.F32 R24, gdesc[UR24].tnspB, R24, gsb0 ;  /* 0x41e00000181879f0 */ /* 0x000fe60008000818 */
[----:B------:R-:W-:Y:S02]  /*3850*/  WARPGROUP.DEPBAR.LE gsb0, 0x0 ;  /* 0x00008000000079c5 */ /* 0x000fe40000010000 */
[----:B------:R-:W-:-:S07]  /*3860*/  WARPGROUP.ARRIVE ;  /* 0x00000000000079c5 */ /* 0x000fce0000000000 */
[----:B------:R-:W-:Y:S03]  /*3870*/  HGMMA.64x128x16.F32 R24, gdesc[UR20].tnspB, R24, gsb0 ;  /* 0x41e00000141879f0 */ /* 0x000fe60008000818 */
[----:B------:R-:W-:Y:S02]  /*3880*/  WARPGROUP.DEPBAR.LE gsb0, 0x0 ;  /* 0x00008000000079c5 */ /* 0x000fe40000010000 */
[----:B------:R-:W-:Y:S05]  /*3890*/  @!P0 BRA `(.L_x_49) ;  /* 0xfffffff000048947 */ /* 0x000fea000383ffff */
.L_x_47:
[----:B------:R5:W-:Y:S04]  /*38a0*/  STL [R1+0x10c], R84 ;  /* 0x00010c5401007387 */ /* 0x000be80000100800 */
[----:B------:R-:W3:Y:S01]  /*38b0*/  LDL.LU R8, [R1] ;  /* 0x0000000001087983 */ /* 0x000ee20000300800 */
[----:B--2---:R-:W-:Y:S06]  /*38c0*/  BAR.SYNC.DEFER_BLOCKING 0x0 ;  /* 0x0000000000007b1d */ /* 0x004fec0000010000 */
[----:B-----5:R-:W2:Y:S04]  /*38d0*/  LDL.LU R84, [R1+0x4] ;  /* 0x0000040001547983 */ /* 0x020ea80000300800 */
[----:B------:R5:W-:Y:S04]  /*38e0*/  STL [R1+0x108], R85 ;  /* 0x0001085501007387 */ /* 0x000be80000100800 */
[----:B-----5:R-:W5:Y:S01]  /*38f0*/  LDL.LU R85, [R1+0xc] ;  /* 0x00000c0001557983 */ /* 0x020f620000300800 */
[----:B------:R-:W4:Y:S03]  /*3900*/  @!P2 SYNCS.CCTL.IV [UR15+0x30000] ;  /* 0x03000000ff00a9b1 */ /* 0x000f26000800000f */
[----:B------:R-:W5:Y:S04]  /*3910*/  LDL.LU R9, [R1+0x8] ;  /* 0x0000080001097983 */ /* 0x000f680000300800 */
[----:B------:R1:W-:Y:S01]  /*3920*/  STL [R1+0x104], R86 ;  /* 0x0001045601007387 */ /* 0x0003e20000100800 */
[----:B----4-:R-:W-:Y:S06]  /*3930*/  BAR.SYNC.DEFER_BLOCKING 0x0 ;  /* 0x0000000000007b1d */ /* 0x010fec0000010000 */
[----:B-1----:R-:W4:Y:S04]  /*3940*/  LDL.LU R86, [R1+0x14] ;  /* 0x0000140001567983 */ /* 0x002f280000300800 */
[----:B------:R-:W4:Y:S04]  /*3950*/  LDL.LU R10, [R1+0x10] ;  /* 0x00001000010a7983 */ /* 0x000f280000300800 */
[----:B------:R1:W-:Y:S01]  /*3960*/  STL [R1+0x100], R87 ;  /* 0x0001005701007387 */ /* 0x0003e20000100800 */
[----:B------:R-:W1:Y:S02]  /*3970*/  @!P2 SYNCS.CCTL.IV [UR15+0x30008] ;  /* 0x03000800ff00a9b1 */ /* 0x000e64000800000f */
[----:B-1----:R-:W-:Y:S06]  /*3980*/  BAR.SYNC.DEFER_BLOCKING 0x0 ;  /* 0x0000000000007b1d */ /* 0x002fec0000010000 */
[----:B------:R-:W4:Y:S04]  /*3990*/  LDL.LU R87, [R1+0x1c] ;  /* 0x00001c0001577983 */ /* 0x000f280000300800 */
[----:B------:R-:W4:Y:S04]  /*39a0*/  LDL.LU R11, [R1+0x18] ;  /* 0x00001800010b7983 */ /* 0x000f280000300800 */
[----:B------:R-:W4:Y:S04]  /*39b0*/  LDL.LU R20, [R1+0x24] ;  /* 0x0000240001147983 */ /* 0x000f280000300800 */
[----:B------:R-:W4:Y:S04]  /*39c0*/  LDL.LU R4, [R1+0x20] ;  /* 0x0000200001047983 */ /* 0x000f280000300800 */
[----:B------:R-:W4:Y:S01]  /*39d0*/  LDL.LU R3, [R1+0x2c] ;  /* 0x00002c0001037983 */ /* 0x000f220000300800 */
[----:B------:R-:W1:Y:S03]  /*39e0*/  @!P2 SYNCS.CCTL.IV [UR15+0x30010] ;  /* 0x03001000ff00a9b1 */ /* 0x000e66000800000f */
[----:B------:R-:W4:Y:S04]  /*39f0*/  LDL.LU R5, [R1+0x28] ;  /* 0x0000280001057983 */ /* 0x000f280000300800 */
        /* <DEDUP_REMOVED lines=51> */
[----:B---3--:R-:W3:Y:S01]  /*3d30*/  LDL.LU R2, [R1+0xf8] ;  /* 0x0000f80001027983 */ /* 0x008ee20000300800 */
[----:B-1----:R-:W-:Y:S01]  /*3d40*/  BAR.SYNC.DEFER_BLOCKING 0x0 ;  /* 0x0000000000007b1d */ /* 0x002fe20000010000 */
[----:B--2---:R-:W-:-:S05]  /*3d50*/  F2FP.F16.F32.PACK_AB R8, R84, R8 ;  /* 0x000000085408723e */ /* 0x004fca00000000ff */
[----:B------:R-:W2:Y:S01]  /*3d60*/  LDL.LU R84, [R1+0x10c] ;  /* 0x00010c0001547983 */ /* 0x000ea20000300800 */
[----:B------:R-:W-:Y:S02]  /*3d70*/  F2FP.F16.F32.PACK_AB R152, R153, R152 ;  /* 0x000000989998723e */ /* 0x000fe400000000ff */
[----:B-----5:R-:W-:Y:S01]  /*3d80*/  F2FP.F16.F32.PACK_AB R9, R85, R9 ;  /* 0x000000095509723e */ /* 0x020fe200000000ff */
[----:B------:R-:W1:Y:S01]  /*3d90*/  @!P2 SYNCS.CCTL.IV [UR15+0x30018] ;  /* 0x03001800ff00a9b1 */ /* 0x000e62000800000f */
[----:B------:R-:W2:Y:S01]  /*3da0*/  LDL.LU R85, [R1+0x108] ;  /* 0x0001080001557983 */ /* 0x000ea20000300800 */
[----:B----4-:R-:W-:-:S03]  /*3db0*/  F2FP.F16.F32.PACK_AB R10, R86, R10 ;  /* 0x0000000a560a723e */ /* 0x010fc600000000ff */
[----:B------:R-:W4:Y:S01]  /*3dc0*/  LDL.LU R86, [R1+0x104] ;  /* 0x0001040001567983 */ /* 0x000f220000300800 */
[----:B------:R-:W-:-:S03]  /*3dd0*/  F2FP.F16.F32.PACK_AB R11, R87, R11 ;  /* 0x0000000b570b723e */ /* 0x000fc600000000ff */
[----:B------:R-:W4:Y:S01]  /*3de0*/  LDL.LU R87, [R1+0x100] ;  /* 0x0001000001577983 */ /* 0x000f220000300800 */
[----:B------:R-:W-:Y:S02]  /*3df0*/  F2FP.F16.F32.PACK_AB R153, R155, R154 ;  /* 0x0000009a9b99723e */ /* 0x000fe400000000ff */
[----:B------:R-:W-:Y:S02]  /*3e00*/  ELECT P0, URZ, PT ;  /* 0x00000000003f782f */ /* 0x000fe40003800000 */
[----:B------:R-:W-:Y:S01]  /*3e10*/  F2FP.F16.F32.PACK_AB R184, R185, R184 ;  /* 0x000000b8b9b8723e */ /* 0x000fe200000000ff */
[----:B------:R-:W-:Y:S01]  /*3e20*/  ULOP3.LUT UR7, UR7, 0x1, URZ, 0xc0, !UPT ;  /* 0x0000000107077892 */ /* 0x000fe2000f8ec03f */
[----:B------:R-:W-:Y:S01]  /*3e30*/  F2FP.F16.F32.PACK_AB R154, R157, R156 ;  /* 0x0000009c9d9a723e */ /* 0x000fe200000000ff */
[----:B------:R-:W-:Y:S01]  /*3e40*/  UMOV UR22, UR19 ;  /* 0x0000001300167c82 */ /* 0x000fe20008000000 */
[----:B------:R-:W-:Y:S01]  /*3e50*/  F2FP.F16.F32.PACK_AB R4, R20, R4 ;  /* 0x000000041404723e */ /* 0x000fe200000000ff */
[----:B------:R-:W-:Y:S01]  /*3e60*/  ULEA UR20, UR7, UR15, 0xf ;  /* 0x0000000f07147291 */ /* 0x000fe2000f8e783f */
[----:B------:R-:W5:Y:S01]  /*3e70*/  S2R R20, SR_TID.X ;  /* 0x0000000000147919 */ /* 0x000f620000002100 */
[----:B------:R-:W-:Y:S01]  /*3e80*/  F2FP.F16.F32.PACK_AB R155, R159, R158 ;  /* 0x0000009e9f9b723e */ /* 0x000fe200000000ff */
[----:B------:R-:W-:Y:S01]  /*3e90*/  ULEA UR21, UR7, UR14, 0x6 ;  /* 0x0000000e07157291 */ /* 0x000fe2000f8e303f */
[----:B------:R-:W-:-:S02]  /*3ea0*/  F2FP.F16.F32.PACK_AB R185, R187, R186 ;  /* 0x000000babbb9723e */ /* 0x000fc400000000ff */
[----:B------:R-:W-:Y:S02]  /*3eb0*/  F2FP.F16.F32.PACK_AB R5, R3, R5 ;  /* 0x000000050305723e */ /* 0x000fe400000000ff */
[----:B------:R-:W-:Y:S02]  /*3ec0*/  F2FP.F16.F32.PACK_AB R88, R89, R88 ;  /* 0x000000585958723e */ /* 0x000fe400000000ff */
[----:B------:R-:W-:Y:S02]  /*3ed0*/  F2FP.F16.F32.PACK_AB R186, R189, R188 ;  /* 0x000000bcbdba723e */ /* 0x000fe400000000ff */
[----:B------:R-:W-:Y:S02]  /*3ee0*/  F2FP.F16.F32.PACK_AB R187, R191, R190 ;  /* 0x000000bebfbb723e */ /* 0x000fe400000000ff */
[----:B------:R-:W-:Y:S02]  /*3ef0*/  F2FP.F16.F32.PACK_AB R6, R0, R6 ;  /* 0x000000060006723e */ /* 0x000fe400000000ff */
        /* <DEDUP_REMOVED lines=8> */
[----:B------:R-:W-:Y:S01]  /*3f80*/  F2FP.F16.F32.PACK_AB R25, R27, R26 ;  /* 0x0000001a1b19723e */ /* 0x000fe200000000ff */
[C---:B-----5:R-:W-:Y:S01]  /*3f90*/  IMAD.SHL.U32 R0, R20.reuse, 0x80, RZ ;  /* 0x0000008014007824 */ /* 0x060fe200078e00ff */
[----:B------:R-:W-:Y:S02]  /*3fa0*/  LOP3.LUT R3, R20, 0x7f, RZ, 0xc0, !PT ;  /* 0x0000007f14037812 */ /* 0x000fe400078ec0ff */
[----:B------:R-:W-:Y:S02]  /*3fb0*/  F2FP.F16.F32.PACK_AB R56, R57, R56 ;  /* 0x000000383938723e */ /* 0x000fe400000000ff */
[----:B------:R-:W-:Y:S02]  /*3fc0*/  LOP3.LUT R0, R0, 0x780, RZ, 0xc0, !PT ;  /* 0x0000078000007812 */ /* 0x000fe400078ec0ff */
        /* <DEDUP_REMOVED lines=13> */
[----:B------:R-:W-:Y:S02]  /*40a0*/  ISETP.LT.U32.AND P0, PT, R3, 0x40, P0 ;  /* 0x000000400300780c */ /* 0x000fe40000701070 */
[----:B------:R-:W-:Y:S02]  /*40b0*/  F2FP.F16.F32.PACK_AB R194, R197, R196 ;  /* 0x000000c4c5c2723e */ /* 0x000fe400000000ff */
[----:B------:R-:W-:Y:S02]  /*40c0*/  F2FP.F16.F32.PACK_AB R195, R199, R198 ;  /* 0x000000c6c7c3723e */ /* 0x000fe400000000ff */
[----:B------:R-:W-:Y:S02]  /*40d0*/  F2FP.F16.F32.PACK_AB R97, R99, R98 ;  /* 0x000000626361723e */ /* 0x000fe400000000ff */
[----:B------:R-:W-:Y:S02]  /*40e0*/  F2FP.F16.F32.PACK_AB R128, R129, R128 ;  /* 0x000000808180723e */ /* 0x000fe400000000ff */
[----:B------:R-:W-:-:S02]  /*40f0*/  F2FP.F16.F32.PACK_AB R98, R101, R100 ;  /* 0x000000646562723e */ /* 0x000fc400000000ff */
[----:B------:R-:W-:Y:S01]  /*4100*/  F2FP.F16.F32.PACK_AB R99, R103, R102 ;  /* 0x000000666763723e */ /* 0x000fe200000000ff */
[----:B------:R-:W-:Y:S01]  /*4110*/  VOTEU.ANY UP0, P0 ;  /* 0x00000000003f7886 */ /* 0x000fe20000000100 */
[----:B------:R-:W-:Y:S01]  /*4120*/  F2FP.F16.F32.PACK_AB R129, R131, R130 ;  /* 0x000000828381723e */ /* 0x000fe200000000ff */
[----:B------:R-:W-:Y:S01]  /*4130*/  VOTEU.ANY UP1, P0 ;  /* 0x00000000003f7886 */ /* 0x000fe20000020100 */
[----:B------:R-:W-:Y:S02]  /*4140*/  F2FP.F16.F32.PACK_AB R32, R33, R32 ;  /* 0x000000202120723e */ /* 0x000fe400000000ff */
[----:B------:R-:W-:Y:S01]  /*4150*/  F2FP.F16.F32.PACK_AB R130, R133, R132 ;  /* 0x000000848582723e */ /* 0x000fe200000000ff */
[----:B------:R-:W-:Y:S01]  /*4160*/  @UP0 UMOV UR16, UR12 ;  /* 0x0000000c00100c82 */ /* 0x000fe20008000000 */
[----:B------:R-:W-:Y:S01]  /*4170*/  F2FP.F16.F32.PACK_AB R131, R135, R134 ;  /* 0x000000868783723e */ /* 0x000fe200000000ff */
[----:B------:R-:W-:Y:S01]  /*4180*/  @UP0 UMOV UR17, UR13 ;  /* 0x0000000d00110c82 */ /* 0x000fe20008000000 */
        /* <DEDUP_REMOVED lines=63> */
[----:B---3--:R-:W-:Y:S01]  /*4580*/  F2FP.F16.F32.PACK_AB R231, R21, R2 ;  /* 0x0000000215e7723e */ /* 0x008fe200000000ff */
[----:B------:R-:W-:Y:S01]  /*4590*/  IMAD.SHL.U32 R21, R20, 0x10, RZ ;  /* 0x0000001014157824 */ /* 0x000fe200078e00ff */
[----:B------:R-:W-:Y:S02]  /*45a0*/  F2FP.F16.F32.PACK_AB R113, R115, R114 ;  /* 0x000000727371723e */ /* 0x000fe400000000ff */
[----:B------:R-:W-:Y:S02]  /*45b0*/  F2FP.F16.F32.PACK_AB R144, R145, R144 ;  /* 0x000000909190723e */ /* 0x000fe400000000ff */
[----:B------:R-:W-:-:S02]  /*45c0*/  LOP3.LUT R21, R0, 0x70, R21, 0xf8, !PT ;  /* 0x0000007000157812 */ /* 0x000fc400078ef815 */
[----:B------:R-:W-:Y:S02]  /*45d0*/  F2FP.F16.F32.PACK_AB R114, R117, R116 ;  /* 0x000000747572723e */ /* 0x000fe400000000ff */
[----:B------:R-:W-:Y:S01]  /*45e0*/  LOP3.LUT R21, R21, 0x10, R20, 0x78, !PT ;  /* 0x0000001015157812 */ /* 0x000fe200078e7814 */
[----:B------:R-:W-:Y:S01]  /*45f0*/  IMAD.SHL.U32 R20, R20, 0x40, RZ ;  /* 0x0000004014147824 */ /* 0x000fe200078e00ff */
[----:B------:R-:W-:Y:S02]  /*4600*/  F2FP.F16.F32.PACK_AB R115, R119, R118 ;  /* 0x000000767773723e */ /* 0x000fe400000000ff */
[----:B------:R-:W-:Y:S02]  /*4610*/  F2FP.F16.F32.PACK_AB R145, R147, R146 ;  /* 0x000000929391723e */ /* 0x000fe400000000ff */
[----:B------:R-:W-:Y:S02]  /*4620*/  LOP3.LUT R20, R21, 0x1800, R20, 0xf8, !PT ;  /* 0x0000180015147812 */ /* 0x000fe400078ef814 */
[----:B------:R-:W-:-:S02]  /*4630*/  F2FP.F16.F32.PACK_AB R48, R49, R48 ;  /* 0x000000303130723e */ /* 0x000fc400000000ff */
[C---:B------:R-:W-:Y:S01]  /*4640*/  LOP3.LUT R2, R20.reuse, 0x20, RZ, 0x3c, !PT ;  /* 0x0000002014027812 */ /* 0x040fe200078e3cff */
[C---:B------:R-:W-:Y:S01]  /*4650*/  VIADD R0, R20.reuse, UR15 ;  /* 0x0000000f14007c36 */ /* 0x040fe20008000000 */
[C---:B------:R-:W-:Y:S02]  /*4660*/  LOP3.LUT R3, R20.reuse, 0x40, RZ, 0x3c, !PT ;  /* 0x0000004014037812 */ /* 0x040fe400078e3cff */
[----:B------:R-:W-:Y:S01]  /*4670*/  LOP3.LUT R20, R20, 0x60, RZ, 0x3c, !PT ;  /* 0x0000006014147812 */ /* 0x000fe200078e3cff */
[----:B------:R-:W-:Y:S01]  /*4680*/  VIADD R2, R2, UR15 ;  /* 0x0000000f02027c36 */ /* 0x000fe20008000000 */
[----:B-1----:R-:W-:Y:S01]  /*4690*/  STSM.16.M88.4 [R0], R8 ;  /* 0x0000000800007844 */ /* 0x002fe20000000200 */
[----:B------:R-:W-:Y:S01]  /*46a0*/  VIADD R3, R3, UR15 ;  /* 0x0000000f03037c36 */ /* 0x000fe20008000000 */
[----:B------:R-:W-:Y:S01]  /*46b0*/  F2FP.F16.F32.PACK_AB R146, R149, R148 ;  /* 0x000000949592723e */ /* 0x000fe200000000ff */
[----:B------:R-:W-:Y:S01]  /*46c0*/  VIADD R20, R20, UR15 ;  /* 0x0000000f14147c36 */ /* 0x000fe20008000000 */
[----:B------:R-:W-:Y:S01]  /*46d0*/  STSM.16.M88.4 [R0+0x8000], R216 ;  /* 0x008000d800007844 */ /* 0x000fe20000000200 */
[----:B------:R-:W-:-:S02]  /*46e0*/  F2FP.F16.F32.PACK_AB R147, R151, R150 ;  /* 0x000000969793723e */ /* 0x000fc400000000ff */
[----:B------:R-:W-:Y:S01]  /*46f0*/  F2FP.F16.F32.PACK_AB R49, R51, R50 ;  /* 0x000000323331723e */ /* 0x000fe200000000ff */
[----:B------:R-:W-:Y:S01]  /*4700*/  STSM.16.M88.4 [R0+0x2000], R152 ;  /* 0x0020009800007844 */ /* 0x000fe20000000200 */
[----:B------:R-:W-:Y:S02]  /*4710*/  F2FP.F16.F32.PACK_AB R80, R81, R80 ;  /* 0x000000505150723e */ /* 0x000fe400000000ff */
[----:B------:R-:W-:Y:S01]  /*4720*/  F2FP.F16.F32.PACK_AB R50, R53, R52 ;  /* 0x000000343532723e */ /* 0x000fe200000000ff */
[----:B------:R-:W-:Y:S01]  /*4730*/  STSM.16.M88.4 [R0+0xa000], R184 ;  /* 0x00a000b800007844 */ /* 0x000fe20000000200 */
[----:B------:R-:W-:Y:S02]  /*4740*/  F2FP.F16.F32.PACK_AB R51, R55, R54 ;  /* 0x000000363733723e */ /* 0x000fe400000000ff */
[----:B------:R-:W-:Y:S01]  /*4750*/  F2FP.F16.F32.PACK_AB R81, R83, R82 ;  /* 0x000000525351723e */ /* 0x000fe200000000ff */
[----:B------:R-:W-:Y:S01]  /*4760*/  STSM.16.M88.4 [R0+0x4000], R88 ;  /* 0x0040005800007844 */ /* 0x000fe20000000200 */
[----:B--2---:R-:W-:-:S03]  /*4770*/  F2FP.F16.F32.PACK_AB R82, R85, R84 ;  /* 0x000000545552723e */ /* 0x004fc600000000ff */
[----:B------:R-:W-:Y:S04]  /*4780*/  STSM.16.M88.4 [R0+0xc000], R120 ;  /* 0x00c0007800007844 */ /* 0x000fe80000000200 */
[----:B------:R-:W-:Y:S04]  /*4790*/  STSM.16.M88.4 [R0+0x6000], R24 ;  /* 0x0060001800007844 */ /* 0x000fe80000000200 */
[----:B------:R-:W-:Y:S04]  /*47a0*/  STSM.16.M88.4 [R0+0xe000], R56 ;  /* 0x00e0003800007844 */ /* 0x000fe80000000200 */
[----:B------:R-:W-:Y:S04]  /*47b0*/  STSM.16.M88.4 [R2], R4 ;  /* 0x0000000402007844 */ /* 0x000fe80000000200 */
[----:B------:R-:W-:Y:S04]  /*47c0*/  STSM.16.M88.4 [R2+0x8000], R220 ;  /* 0x008000dc02007844 */ /* 0x000fe80000000200 */
[----:B------:R-:W-:Y:S04]  /*47d0*/  STSM.16.M88.4 [R2+0x2000], R160 ;  /* 0x002000a002007844 */ /* 0x000fe80000000200 */
[----:B------:R-:W-:Y:S04]  /*47e0*/  STSM.16.M88.4 [R2+0xa000], R192 ;  /* 0x00a000c002007844 */ /* 0x000fe80000000200 */
[----:B------:R-:W-:Y:S04]  /*47f0*/  STSM.16.M88.4 [R2+0x4000], R96 ;  /* 0x0040006002007844 */ /* 0x000fe80000000200 */
[----:B------:R-:W-:Y:S01]  /*4800*/  STSM.16.M88.4 [R2+0xc000], R128 ;  /* 0x00c0008002007844 */ /* 0x000fe20000000200 */
[----:B----4-:R-:W-:-:S03]  /*4810*/  F2FP.F16.F32.PACK_AB R83, R87, R86 ;  /* 0x000000565753723e */ /* 0x010fc600000000ff */
[----:B------:R-:W-:Y:S04]  /*4820*/  STSM.16.M88.4 [R2+0x6000], R32 ;  /* 0x0060002002007844 */ /* 0x000fe80000000200 */
[----:B------:R-:W-:Y:S04]  /*4830*/  STSM.16.M88.4 [R2+0xe000], R64 ;  /* 0x00e0004002007844 */ /* 0x000fe80000000200 */
[----:B------:R-:W-:Y:S04]  /*4840*/  STSM.16.M88.4 [R3], R12 ;  /* 0x0000000c03007844 */ /* 0x000fe80000000200 */
[----:B------:R-:W-:Y:S04]  /*4850*/  STSM.16.M88.4 [R3+0x8000], R224 ;  /* 0x008000e003007844 */ /* 0x000fe80000000200 */
[----:B------:R-:W-:Y:S04]  /*4860*/  STSM.16.M88.4 [R3+0x2000], R168 ;  /* 0x002000a803007844 */ /* 0x000fe80000000200 */
[----:B------:R-:W-:Y:S04]  /*4870*/  STSM.16.M88.4 [R3+0xa000], R200 ;  /* 0x00a000c803007844 */ /* 0x000fe80000000200 */
[----:B------:R-:W-:Y:S04]  /*4880*/  STSM.16.M88.4 [R3+0x4000], R104 ;  /* 0x0040006803007844 */ /* 0x000fe80000000200 */
        /* <DEDUP_REMOVED lines=10> */
[----:B------:R-:W-:Y:S01]  /*4930*/  STSM.16.M88.4 [R20+0xe000], R80 ;  /* 0x00e0005014007844 */ /* 0x000fe20000000200 */
[----:B------:R1:W-:Y:S06]  /*4940*/  MEMBAR.ALL.CTA ;  /* 0x0000000000007992 */ /* 0x0003ec0000008000 */
[----:B-1----:R-:W1:Y:S02]  /*4950*/  FENCE.VIEW.ASYNC.S ;  /* 0x00000000000073c6 */ /* 0x002e640000000000 */
[----:B-1----:R-:W-:Y:S06]  /*4960*/  BAR.SYNC.DEFER_BLOCKING 0x0 ;  /* 0x0000000000007b1d */ /* 0x002fec0000010000 */
[----:B------:R1:W-:Y:S01]  /*4970*/  @UP1 UTMASTG.2D [UR20], [UR16] ;  /* 0x00000014100013b5 */ /* 0x0003e20008008000 */
[----:B------:R0:W-:Y:S01]  /*4980*/  UTMACMDFLUSH ;  /* 0x00000000000079b7 */ /* 0x0001e20000000000 */
[----:B------:R-:W-:-:S04]  /*4990*/  DEPBAR.LE SB0, 0x0 ;  /* 0x000080000000791a */ /* 0x000fc80000000000 */
[----:B------:R-:W-:Y:S06]  /*49a0*/  BAR.SYNC.DEFER_BLOCKING 0x0 ;  /* 0x0000000000007b1d */ /* 0x000fec0000010000 */
[----:B-1----:R-:W-:Y:S05]  /*49b0*/  EXIT ;  /* 0x000000000000794d */ /* 0x002fea0003800000 */
.L_x_48:
[----:B------:R-:W1:Y:S02]  /*49c0*/  SYNCS.PHASECHK.TRANS64.TRYWAIT P0, [UR29+0x30000], R2 ;  /* 0x03000002ff0075a7 */ /* 0x000e64000800015d */
[----:B-1----:R-:W-:Y:S05]  /*49d0*/  @!P0 BRA `(.L_x_48) ;  /* 0xfffffffc00f88947 */ /* 0x002fea000383ffff */
[----:B------:R-:W-:Y:S05]  /*49e0*/  BRA `(.L_x_50) ;  /* 0xffffffe0003c7947 */ /* 0x000fea000383ffff */
.L_x_51:
[----:B------:R-:W-:-:S00]  /*49f0*/  BRA `(.L_x_51) ;  /* 0xfffffffc00fc7947 */ /* 0x000fc0000383ffff */
[----:B------:R-:W-:-:S00]  /*4a00*/  NOP ;  /* 0x0000000000007918 */ /* 0x000fc00000000000 */
[----:B------:R-:W-:-:S00]  /*4a10*/  NOP ;  /* 0x0000000000007918 */ /* 0x000fc00000000000 */
[----:B------:R-:W-:-:S00]  /*4a20*/  NOP ;  /* 0x0000000000007918 */ /* 0x000fc00000000000 */
[----:B------:R-:W-:-:S00]  /*4a30*/  NOP ;  /* 0x0000000000007918 */ /* 0x000fc00000000000 */
[----:B------:R-:W-:-:S00]  /*4a40*/  NOP ;  /* 0x0000000000007918 */ /* 0x000fc00000000000 */
[----:B------:R-:W-:-:S00]  /*4a50*/  NOP ;  /* 0x0000000000007918 */ /* 0x000fc00000000000 */
[----:B------:R-:W-:-:S00]  /*4a60*/  NOP ;  /* 0x0000000000007918 */ /* 0x000fc00000000000 */
[----:B------:R-:W-:-:S00]  /*4a70*/  NOP ;  /* 0x0000000000007918 */ /* 0x000fc00000000000 */
.L_x_52:


//--------------------- .nv.shared.gluon_wgmma    --------------------------
	.section	.nv.shared.gluon_wgmma,"aw",@nobits
	.sectionflags	@""
	.align	16
	.zero		1024


//--------------------- .nv.shared.reserved.0     --------------------------
	.section	.nv.shared.reserved.0,"aw",@nobits
	.weak		__nv_reservedSMEM_offset_0_alias
	.size		__nv_reservedSMEM_offset_0_alias, 0, 0
	.other		__nv_reservedSMEM_offset_0_alias,@"STO_CUDA_RESERVED_SHARED STV_DEFAULT"
__nv_reservedSMEM_offset_0_alias:
	.zero		0


//--------------------- .nv.constant0.gluon_wgmma --------------------------
	.section	.nv.constant0.gluon_wgmma,"a",@progbits
	.sectionflags	@""
	.align	4
.nv.constant0.gluon_wgmma:
	.zero		608


//--------------------- SYMBOLS --------------------------

	.type		.nv.reservedSmem.offset0,@object
	.size		.nv.reservedSmem.offset0,0x4
